// auto-generated by cutlass_sweep.gemm — config: {"arch": "sm_90", "cluster_m": 1, "cluster_n": 1, "dtype": "e4m3", "dtype_b": "e4m3", "layout": "nt", "stages": 0, "tile_k": 128, "tile_m": 256, "tile_n": 256}
#include "cutlass/cutlass.h"
#include "cutlass/gemm/collective/collective_builder.hpp"
#include "cutlass/gemm/device/gemm_universal_adapter.h"
#include "cutlass/gemm/kernel/gemm_universal.hpp"
#include "cutlass/epilogue/collective/collective_builder.hpp"

using ElemA = cutlass::float_e4m3_t;
using ElemB = cutlass::float_e4m3_t;
using ElemCD = cutlass::float_e4m3_t;
using Acc  = float;
using TileShape    = cute::Shape<cute::_256, cute::_256, cute::_128>;
using ClusterShape = cute::Shape<cute::_1, cute::_1, cute::_1>;

using CollectiveEpilogue = typename cutlass::epilogue::collective::CollectiveBuilder<
    cutlass::arch::Sm90, cutlass::arch::OpClassTensorOp,
    TileShape, ClusterShape,
    cutlass::epilogue::collective::EpilogueTileAuto,
    Acc, Acc,
    ElemCD, cutlass::layout::RowMajor, 128 / cutlass::sizeof_bits<ElemCD>::value,
    ElemCD, cutlass::layout::RowMajor, 128 / cutlass::sizeof_bits<ElemCD>::value,
    cutlass::epilogue::collective::EpilogueScheduleAuto
  >::CollectiveOp;

using CollectiveMainloop = typename cutlass::gemm::collective::CollectiveBuilder<
    cutlass::arch::Sm90, cutlass::arch::OpClassTensorOp,
    ElemA, cutlass::layout::RowMajor, 128 / cutlass::sizeof_bits<ElemA>::value,
    ElemB, cutlass::layout::ColumnMajor, 128 / cutlass::sizeof_bits<ElemB>::value,
    Acc,
    TileShape, ClusterShape,
    cutlass::gemm::collective::StageCountAutoCarveout<static_cast<int>(sizeof(typename CollectiveEpilogue::SharedStorage))>,
    cutlass::gemm::collective::KernelScheduleAuto
  >::CollectiveOp;

using GemmKernel = cutlass::gemm::kernel::GemmUniversal<
    cute::Shape<int,int,int,int>,
    CollectiveMainloop,
    CollectiveEpilogue
>;
using Gemm = cutlass::gemm::device::GemmUniversalAdapter<GemmKernel>;

// Force the device kernel symbol into the cubin without needing a host main.
auto* _anchor = &cutlass::device_kernel<GemmKernel>;


// ===== COMPILED SASS (sm_90a) =====

	.target	sm_90a

	.elftype	@"ET_EXEC"


//--------------------- .note.nv.tkinfo           --------------------------
	.section	.note.nv.tkinfo,"",@"SHT_NOTE"
	.sectionflags	@"SHF_NOTE_NV_TKINFO"
	.tkinfo
        /*0018*/ 	.word	0x00000002
        /*0030*/ 	.string	""
        /*0030*/ 	.string	"ptxas"
        /*0030*/ 	.string	"Cuda compilation tools, release 13.0, V13.0.88"
        /*0030*/ 	.string	"Build cuda_13.0.r13.0/compiler.36424714_0"
        /*0030*/ 	.string	"-arch sm_90a -m 64 "



//--------------------- .note.nv.cuinfo           --------------------------
	.section	.note.nv.cuinfo,"",@"SHT_NOTE"
	.sectionflags	@"SHF_NOTE_NV_CUINFO"
        /*0018*/ 	.short	0x0002
        /*001a*/ 	.short	0x005a
        /*001c*/ 	.short	0x0082
	.zero		2


//--------------------- .nv.info                  --------------------------
	.section	.nv.info,"",@"SHT_CUDA_INFO"
	.align	4


	//----- nvinfo : EIATTR_REGCOUNT
	.align		4
        /*0000*/ 	.byte	0x04, 0x2f
        /*0002*/ 	.short	(.L_12 - .L_11)
	.align		4
.L_11:
        /*0004*/ 	.word	index@(_ZN7cutlass13device_kernelINS_4gemm6kernel13GemmUniversalIN4cute5tupleIJiiiiEEENS1_10collective13CollectiveMmaINS1_37MainloopSm90TmaGmmaWarpSpecializedFP8ILi3ENS5_IJNS4_1CILi1EEESB_SB_EEENS1_35KernelTmaWarpSpecializedCooperativeEEENS5_IJNSA_ILi256EEESF_NSA_ILi128EEEEEENS_12float_e4m3_tENS5_IJlSB_lEEESI_SJ_NS4_8TiledMMAINS4_8MMA_AtomIJNS4_4SM904GMMA31MMA_64x256x32_F32E4M3E4M3_SS_TNILNSN_7ScaleInE1ELSP_1EEEEEENS4_6LayoutINS5_IJNSA_ILi2EEESB_SB_EEENS5_IJSB_NSA_ILi0EEESV_EEEEENS5_IJNS4_10UnderscoreESY_SY_EEEEENS4_13SM90_TMA_LOADENS4_14ComposedLayoutINS4_7SwizzleILi3ELi4ELi3EEENS4_18smem_ptr_flag_bitsILi8EEENSS_INS5_IJNSA_ILi8EEESG_EEENS5_IJSG_SB_EEEEEEEvNS4_8identityES11_S1B_vS1C_EENS_8epilogue10collective6detail29Sm90TmaWarpSpecializedAdapterINS1F_15DefaultEpilogueISI_SJ_SJ_NS1E_6thread17LinearCombinationISI_Li1EffLNS1J_9ScaleType4KindE0ELNS_15FloatRoundStyleE2ESI_EENS1_15EpilogueDefaultEEEEEvvEEEEvNT_6ParamsE)
        /*0008*/ 	.word	0x000000a8


	//----- nvinfo : EIATTR_FRAME_SIZE
	.align		4
.L_12:
        /*000c*/ 	.byte	0x04, 0x11
        /*000e*/ 	.short	(.L_14 - .L_13)
	.align		4
.L_13:
        /*0010*/ 	.word	index@(_ZN7cutlass13device_kernelINS_4gemm6kernel13GemmUniversalIN4cute5tupleIJiiiiEEENS1_10collective13CollectiveMmaINS1_37MainloopSm90TmaGmmaWarpSpecializedFP8ILi3ENS5_IJNS4_1CILi1EEESB_SB_EEENS1_35KernelTmaWarpSpecializedCooperativeEEENS5_IJNSA_ILi256EEESF_NSA_ILi128EEEEEENS_12float_e4m3_tENS5_IJlSB_lEEESI_SJ_NS4_8TiledMMAINS4_8MMA_AtomIJNS4_4SM904GMMA31MMA_64x256x32_F32E4M3E4M3_SS_TNILNSN_7ScaleInE1ELSP_1EEEEEENS4_6LayoutINS5_IJNSA_ILi2EEESB_SB_EEENS5_IJSB_NSA_ILi0EEESV_EEEEENS5_IJNS4_10UnderscoreESY_SY_EEEEENS4_13SM90_TMA_LOADENS4_14ComposedLayoutINS4_7SwizzleILi3ELi4ELi3EEENS4_18smem_ptr_flag_bitsILi8EEENSS_INS5_IJNSA_ILi8EEESG_EEENS5_IJSG_SB_EEEEEEEvNS4_8identityES11_S1B_vS1C_EENS_8epilogue10collective6detail29Sm90TmaWarpSpecializedAdapterINS1F_15DefaultEpilogueISI_SJ_SJ_NS1E_6thread17LinearCombinationISI_Li1EffLNS1J_9ScaleType4KindE0ELNS_15FloatRoundStyleE2ESI_EENS1_15EpilogueDefaultEEEEEvvEEEEvNT_6ParamsE)
        /*0014*/ 	.word	0x00000cc0


	//----- nvinfo : EIATTR_MIN_STACK_SIZE
	.align		4
.L_14:
        /*0018*/ 	.byte	0x04, 0x12
        /*001a*/ 	.short	(.L_16 - .L_15)
	.align		4
.L_15:
        /*001c*/ 	.word	index@(_ZN7cutlass13device_kernelINS_4gemm6kernel13GemmUniversalIN4cute5tupleIJiiiiEEENS1_10collective13CollectiveMmaINS1_37MainloopSm90TmaGmmaWarpSpecializedFP8ILi3ENS5_IJNS4_1CILi1EEESB_SB_EEENS1_35KernelTmaWarpSpecializedCooperativeEEENS5_IJNSA_ILi256EEESF_NSA_ILi128EEEEEENS_12float_e4m3_tENS5_IJlSB_lEEESI_SJ_NS4_8TiledMMAINS4_8MMA_AtomIJNS4_4SM904GMMA31MMA_64x256x32_F32E4M3E4M3_SS_TNILNSN_7ScaleInE1ELSP_1EEEEEENS4_6LayoutINS5_IJNSA_ILi2EEESB_SB_EEENS5_IJSB_NSA_ILi0EEESV_EEEEENS5_IJNS4_10UnderscoreESY_SY_EEEEENS4_13SM90_TMA_LOADENS4_14ComposedLayoutINS4_7SwizzleILi3ELi4ELi3EEENS4_18smem_ptr_flag_bitsILi8EEENSS_INS5_IJNSA_ILi8EEESG_EEENS5_IJSG_SB_EEEEEEEvNS4_8identityES11_S1B_vS1C_EENS_8epilogue10collective6detail29Sm90TmaWarpSpecializedAdapterINS1F_15DefaultEpilogueISI_SJ_SJ_NS1E_6thread17LinearCombinationISI_Li1EffLNS1J_9ScaleType4KindE0ELNS_15FloatRoundStyleE2ESI_EENS1_15EpilogueDefaultEEEEEvvEEEEvNT_6ParamsE)
        /*0020*/ 	.word	0x00000cc0
.L_16:


//--------------------- .nv.compat                --------------------------
	.section	.nv.compat,"",@"SHT_CUDA_COMPAT_INFO"
	.align	4
        /*0000*/ 	.byte	0x02, 0x09, 0x01, 0x00, 0x02, 0x02, 0x04, 0x00, 0x02, 0x05, 0x05, 0x00, 0x03, 0x07, 0x01, 0x01
        /*0010*/ 	.byte	0x02, 0x03, 0x01, 0x00, 0x02, 0x06, 0x01, 0x00, 0x04, 0x0b, 0x08, 0x00, 0x00, 0x00, 0x00, 0x00
        /*0020*/ 	.byte	0x00, 0x00, 0x00, 0x00


//--------------------- .nv.info._ZN7cutlass13device_kernelINS_4gemm6kernel13GemmUniversalIN4cute5tupleIJiiiiEEENS1_10collective13CollectiveMmaINS1_37MainloopSm90TmaGmmaWarpSpecializedFP8ILi3ENS5_IJNS4_1CILi1EEESB_SB_EEENS1_35KernelTmaWarpSpecializedCooperativeEEENS5_IJNSA_ILi256EEESF_NSA_ILi128EEEEEENS_12float_e4m3_tENS5_IJlSB_lEEESI_SJ_NS4_8TiledMMAINS4_8MMA_AtomIJNS4_4SM904GMMA31MMA_64x256x32_F32E4M3E4M3_SS_TNILNSN_7ScaleInE1ELSP_1EEEEEENS4_6LayoutINS5_IJNSA_ILi2EEESB_SB_EEENS5_IJSB_NSA_ILi0EEESV_EEEEENS5_IJNS4_10UnderscoreESY_SY_EEEEENS4_13SM90_TMA_LOADENS4_14ComposedLayoutINS4_7SwizzleILi3ELi4ELi3EEENS4_18smem_ptr_flag_bitsILi8EEENSS_INS5_IJNSA_ILi8EEESG_EEENS5_IJSG_SB_EEEEEEEvNS4_8identityES11_S1B_vS1C_EENS_8epilogue10collective6detail29Sm90TmaWarpSpecializedAdapterINS1F_15DefaultEpilogueISI_SJ_SJ_NS1E_6thread17LinearCombinationISI_Li1EffLNS1J_9ScaleType4KindE0ELNS_15FloatRoundStyleE2ESI_EENS1_15EpilogueDefaultEEEEEvvEEEEvNT_6ParamsE --------------------------
	.section	.nv.info._ZN7cutlass13device_kernelINS_4gemm6kernel13GemmUniversalIN4cute5tupleIJiiiiEEENS1_10collective13CollectiveMmaINS1_37MainloopSm90TmaGmmaWarpSpecializedFP8ILi3ENS5_IJNS4_1CILi1EEESB_SB_EEENS1_35KernelTmaWarpSpecializedCooperativeEEENS5_IJNSA_ILi256EEESF_NSA_ILi128EEEEEENS_12float_e4m3_tENS5_IJlSB_lEEESI_SJ_NS4_8TiledMMAINS4_8MMA_AtomIJNS4_4SM904GMMA31MMA_64x256x32_F32E4M3E4M3_SS_TNILNSN_7ScaleInE1ELSP_1EEEEEENS4_6LayoutINS5_IJNSA_ILi2EEESB_SB_EEENS5_IJSB_NSA_ILi0EEESV_EEEEENS5_IJNS4_10UnderscoreESY_SY_EEEEENS4_13SM90_TMA_LOADENS4_14ComposedLayoutINS4_7SwizzleILi3ELi4ELi3EEENS4_18smem_ptr_flag_bitsILi8EEENSS_INS5_IJNSA_ILi8EEESG_EEENS5_IJSG_SB_EEEEEEEvNS4_8identityES11_S1B_vS1C_EENS_8epilogue10collective6detail29Sm90TmaWarpSpecializedAdapterINS1F_15DefaultEpilogueISI_SJ_SJ_NS1E_6thread17LinearCombinationISI_Li1EffLNS1J_9ScaleType4KindE0ELNS_15FloatRoundStyleE2ESI_EENS1_15EpilogueDefaultEEEEEvvEEEEvNT_6ParamsE,"",@"SHT_CUDA_INFO"
	.sectionflags	@""
	.align	4


	//----- nvinfo : EIATTR_CUDA_API_VERSION
	.align		4
        /*0000*/ 	.byte	0x04, 0x37
        /*0002*/ 	.short	(.L_18 - .L_17)
.L_17:
        /*0004*/ 	.word	0x00000082


	//----- nvinfo : EIATTR_KPARAM_INFO
	.align		4
.L_18:
        /*0008*/ 	.byte	0x04, 0x17
        /*000a*/ 	.short	(.L_20 - .L_19)
.L_19:
        /*000c*/ 	.word	0x00000000
        /*0010*/ 	.short	0x0000
        /*0012*/ 	.short	0x0070
        /*0014*/ 	.byte	0x00, 0xf0, 0x01, 0x10


	//----- nvinfo : EIATTR_SPARSE_MMA_MASK
	.align		4
.L_20:
        /*0018*/ 	.byte	0x03, 0x50
        /*001a*/ 	.short	0x0000


	//----- nvinfo : EIATTR_MAXREG_COUNT
	.align		4
        /*001c*/ 	.byte	0x03, 0x1b
        /*001e*/ 	.short	0x00a8


	//----- nvinfo : EIATTR_NUM_BARRIERS
	.align		4
        /*0020*/ 	.byte	0x02, 0x4c
        /*0022*/ 	.byte	0x01
	.zero		1


	//----- nvinfo : EIATTR_ANNOTATIONS
	.align		4
        /*0024*/ 	.byte	0x04, 0x55
        /*0026*/ 	.short	(.L_22 - .L_21)


	//   ....[0]....
.L_21:
        /*0028*/ 	.word	0x00000001
        /*002c*/ 	.byte	0x70, 0x05, 0x00, 0x00, 0x01, 0x00, 0x00, 0x00, 0x90, 0x05, 0x00, 0x00, 0x01, 0x00, 0x00, 0x00
        /* <DEDUP_REMOVED lines=2035> */
        /*7f6c*/ 	.byte	0xf0, 0x98, 0x02, 0x00


	//----- nvinfo : EIATTR_MERCURY_ISA_VERSION
	.align		4
.L_22:
        /*7f70*/ 	.byte	0x03, 0x5f
        /*7f72*/ 	.short	0x0101


	//----- nvinfo : EIATTR_INT_WARP_WIDE_INSTR_OFFSETS
	.align		4
        /*7f74*/ 	.byte	0x04, 0x31
        /*7f76*/ 	.short	(.L_24 - .L_23)


	//   ....[0]....
.L_23:
        /*7f78*/ 	.word	0x00000460


	//   ....[1]....
        /*7f7c*/ 	.word	0x00000480


	//   ....[2]....
        /*7f80*/ 	.word	0x00000580


	//----- nvinfo : EIATTR_COOP_GROUP_MASK_REGIDS
	.align		4
.L_24:
        /*7f84*/ 	.byte	0x04, 0x29
        /*7f86*/ 	.short	(.L_26 - .L_25)


	//   ....[0]....
.L_25:
        /*7f88*/ 	.word	0xffffffff


	//   ....[1]....
        /*7f8c*/ 	.word	0xffffffff


	//   ....[2]....
        /*7f90*/ 	.word	0xffffffff


	//   ....[3]....
        /*7f94*/ 	.word	0xffffffff


	//   ....[4]....
        /*7f98*/ 	.word	0xffffffff


	//----- nvinfo : EIATTR_COOP_GROUP_INSTR_OFFSETS
	.align		4
.L_26:
        /*7f9c*/ 	.byte	0x04, 0x28
        /*7f9e*/ 	.short	(.L_28 - .L_27)


	//   ....[0]....
.L_27:
        /*7fa0*/ 	.word	0x00000070


	//   ....[1]....
        /*7fa4*/ 	.word	0x00000080


	//   ....[2]....
        /*7fa8*/ 	.word	0x000001a0


	//   ....[3]....
        /*7fac*/ 	.word	0x000003a0


	//   ....[4]....
        /*7fb0*/ 	.word	0x000026a0


	//----- nvinfo : EIATTR_REG_RECONFIG
	.align		4
.L_28:
        /*7fb4*/ 	.byte	0x01, 0x54
	.zero		2


	//----- nvinfo : EIATTR_MBARRIER_INSTR_OFFSETS
	.align		4
        /*7fb8*/ 	.byte	0x04, 0x39
        /*7fba*/ 	.short	(.L_30 - .L_29)


	//   ....[0]....
.L_29:
        /*7fbc*/ 	.word	0x00000320
        /*7fc0*/ 	.word	0x000000ff
        /*7fc4*/ 	.word	0x00000000
        /*7fc8*/ 	.short	0x0100
        /*7fca*/ 	.byte	0x09
	.zero		1


	//   ....[1]....
        /*7fcc*/ 	.word	0x00000330
        /*7fd0*/ 	.word	0x000000ff
        /*7fd4*/ 	.word	0x00000018
        /*7fd8*/ 	.short	0x0100
        /*7fda*/ 	.byte	0x09
	.zero		1


	//   ....[2]....
        /*7fdc*/ 	.word	0x00000340
        /*7fe0*/ 	.word	0x000000ff
        /*7fe4*/ 	.word	0x00000008
        /*7fe8*/ 	.short	0x0100
        /*7fea*/ 	.byte	0x09
	.zero		1


	//   ....[3]....
        /*7fec*/ 	.word	0x00000350
        /*7ff0*/ 	.word	0x000000ff
        /*7ff4*/ 	.word	0x00000020
        /*7ff8*/ 	.short	0x0100
        /*7ffa*/ 	.byte	0x09
	.zero		1


	//   ....[4]....
        /*7ffc*/ 	.word	0x00000360
        /*8000*/ 	.word	0x000000ff
        /*8004*/ 	.word	0x00000010
        /*8008*/ 	.short	0x0100
        /*800a*/ 	.byte	0x09
	.zero		1


	//   ....[5]....
        /*800c*/ 	.word	0x00000370
        /*8010*/ 	.word	0x000000ff
        /*8014*/ 	.word	0x00000028
        /*8018*/ 	.short	0x0100
        /*801a*/ 	.byte	0x09
	.zero		1


	//   ....[6]....
        /*801c*/ 	.word	0x000005b0
        /*8020*/ 	.word	0x000000ff
        /*8024*/ 	.word	0x00000040
        /*8028*/ 	.short	0x0100
        /*802a*/ 	.byte	0x06
	.zero		1


	//   ....[7]....
        /*802c*/ 	.word	0x000005c0
        /*8030*/ 	.word	0x000000ff
        /*8034*/ 	.word	0x00000048
        /*8038*/ 	.short	0x0100
        /*803a*/ 	.byte	0x06
	.zero		1


	//   ....[8]....
        /*803c*/ 	.word	0x00002a90
        /*8040*/ 	.word	0x000000ff
        /*8044*/ 	.word	0x00000000
        /*8048*/ 	.short	0x010a
        /*804a*/ 	.byte	0x06
	.zero		1


	//   ....[9]....
        /*804c*/ 	.word	0x00002ad0
        /*8050*/ 	.word	0x000000ff
        /*8054*/ 	.word	0x00000000
        /*8058*/ 	.short	0x010a
        /*805a*/ 	.byte	0x06
	.zero		1


	//   ....[10]....
        /*805c*/ 	.word	0x00008de0
        /*8060*/ 	.word	0x000000ff
        /*8064*/ 	.word	0x00000000
        /*8068*/ 	.short	0x010a
        /*806a*/ 	.byte	0x10
	.zero		1


	//   ....[11]....
        /*806c*/ 	.word	0x00008e20
        /*8070*/ 	.word	0x000000ff
        /*8074*/ 	.word	0x00000000
        /*8078*/ 	.short	0x010a
        /*807a*/ 	.byte	0x10
	.zero		1


	//   ....[12]....
        /*807c*/ 	.word	0x00011620
        /*8080*/ 	.word	0x000000ff
        /*8084*/ 	.word	0x00000000
        /*8088*/ 	.short	0x0101
        /*808a*/ 	.byte	0x08
	.zero		1


	//   ....[13]....
        /*808c*/ 	.word	0x000150f0
        /*8090*/ 	.word	0x000000ff
        /*8094*/ 	.word	0x00000000
        /*8098*/ 	.short	0x0101
        /*809a*/ 	.byte	0x08
	.zero		1


	//   ....[14]....
        /*809c*/ 	.word	0x00028be0
        /*80a0*/ 	.word	0x00000010
        /*80a4*/ 	.word	0x00000018
        /*80a8*/ 	.short	0x010a
        /*80aa*/ 	.byte	0x3f
	.zero		1


	//   ....[15]....
        /*80ac*/ 	.word	0x00028f10
        /*80b0*/ 	.word	0x00000002
        /*80b4*/ 	.word	0x00000048
        /*80b8*/ 	.short	0x0101
        /*80ba*/ 	.byte	0x3f
	.zero		1


	//   ....[16]....
        /*80bc*/ 	.word	0x000296c0
        /*80c0*/ 	.word	0x00000003
        /*80c4*/ 	.word	0x00000000
        /*80c8*/ 	.short	0x010a
        /*80ca*/ 	.byte	0x3f
	.zero		1


	//   ....[17]....
        /*80cc*/ 	.word	0x00029750
        /*80d0*/ 	.word	0x00000003
        /*80d4*/ 	.word	0x00000000
        /*80d8*/ 	.short	0x010a
        /*80da*/ 	.byte	0x3f
	.zero		1


	//   ....[18]....
        /*80dc*/ 	.word	0x000297e0
        /*80e0*/ 	.word	0x00000003
        /*80e4*/ 	.word	0x00000000
        /*80e8*/ 	.short	0x010a
        /*80ea*/ 	.byte	0x3f
	.zero		1


	//   ....[19]....
        /*80ec*/ 	.word	0x00029850
        /*80f0*/ 	.word	0x00000003
        /*80f4*/ 	.word	0x00000000
        /*80f8*/ 	.short	0x010a
        /*80fa*/ 	.byte	0x3f
	.zero		1


	//   ....[20]....
        /*80fc*/ 	.word	0x000298c0
        /*8100*/ 	.word	0x00000002
        /*8104*/ 	.word	0x00000000
        /*8108*/ 	.short	0x010a
        /*810a*/ 	.byte	0x3f
	.zero		1


	//   ....[21]....
        /*810c*/ 	.word	0x000299a0
        /*8110*/ 	.word	0x00000010
        /*8114*/ 	.word	0x00000018
        /*8118*/ 	.short	0x010a
        /*811a*/ 	.byte	0x3f
	.zero		1


	//   ....[22]....
        /*811c*/ 	.word	0x00029a80
        /*8120*/ 	.word	0x00000003
        /*8124*/ 	.word	0x00000000
        /*8128*/ 	.short	0x010a
        /*812a*/ 	.byte	0x3f
	.zero		1


	//   ....[23]....
        /*812c*/ 	.word	0x00029ad0
        /*8130*/ 	.word	0x00000003
        /*8134*/ 	.word	0x00000000
        /*8138*/ 	.short	0x010a
        /*813a*/ 	.byte	0x3f
	.zero		1


	//----- nvinfo : EIATTR_NUM_MBARRIERS
	.align		4
.L_30:
        /*813c*/ 	.byte	0x03, 0x38
        /*813e*/ 	.short	0x0008


	//----- nvinfo : EIATTR_EXIT_INSTR_OFFSETS
	.align		4
        /*8140*/ 	.byte	0x04, 0x1c
        /*8142*/ 	.short	(.L_32 - .L_31)


	//   ....[0]....
.L_31:
        /*8144*/ 	.word	0x00000620


	//   ....[1]....
        /*8148*/ 	.word	0x00000f80


	//   ....[2]....
        /*814c*/ 	.word	0x00028210


	//   ....[3]....
        /*8150*/ 	.word	0x00028870


	//   ....[4]....
        /*8154*/ 	.word	0x00029830


	//----- nvinfo : EIATTR_MAX_THREADS
	.align		4
.L_32:
        /*8158*/ 	.byte	0x04, 0x05
        /*815a*/ 	.short	(.L_34 - .L_33)
.L_33:
        /*815c*/ 	.word	0x00000180
        /*8160*/ 	.word	0x00000001
        /*8164*/ 	.word	0x00000001


	//----- nvinfo : EIATTR_CRS_STACK_SIZE
	.align		4
.L_34:
        /*8168*/ 	.byte	0x04, 0x1e
        /*816a*/ 	.short	(.L_36 - .L_35)
.L_35:
        /*816c*/ 	.word	0x00000000


	//----- nvinfo : EIATTR_CBANK_PARAM_SIZE
	.align		4
.L_36:
        /*8170*/ 	.byte	0x03, 0x19
        /*8172*/ 	.short	0x0470


	//----- nvinfo : EIATTR_PARAM_CBANK
	.align		4
        /*8174*/ 	.byte	0x04, 0x0a
        /*8176*/ 	.short	(.L_38 - .L_37)
	.align		4
.L_37:
        /*8178*/ 	.word	index@(.nv.constant0._ZN7cutlass13device_kernelINS_4gemm6kernel13GemmUniversalIN4cute5tupleIJiiiiEEENS1_10collective13CollectiveMmaINS1_37MainloopSm90TmaGmmaWarpSpecializedFP8ILi3ENS5_IJNS4_1CILi1EEESB_SB_EEENS1_35KernelTmaWarpSpecializedCooperativeEEENS5_IJNSA_ILi256EEESF_NSA_ILi128EEEEEENS_12float_e4m3_tENS5_IJlSB_lEEESI_SJ_NS4_8TiledMMAINS4_8MMA_AtomIJNS4_4SM904GMMA31MMA_64x256x32_F32E4M3E4M3_SS_TNILNSN_7ScaleInE1ELSP_1EEEEEENS4_6LayoutINS5_IJNSA_ILi2EEESB_SB_EEENS5_IJSB_NSA_ILi0EEESV_EEEEENS5_IJNS4_10UnderscoreESY_SY_EEEEENS4_13SM90_TMA_LOADENS4_14ComposedLayoutINS4_7SwizzleILi3ELi4ELi3EEENS4_18smem_ptr_flag_bitsILi8EEENSS_INS5_IJNSA_ILi8EEESG_EEENS5_IJSG_SB_EEEEEEEvNS4_8identityES11_S1B_vS1C_EENS_8epilogue10collective6detail29Sm90TmaWarpSpecializedAdapterINS1F_15DefaultEpilogueISI_SJ_SJ_NS1E_6thread17LinearCombinationISI_Li1EffLNS1J_9ScaleType4KindE0ELNS_15FloatRoundStyleE2ESI_EENS1_15EpilogueDefaultEEEEEvvEEEEvNT_6ParamsE)
        /*817c*/ 	.short	0x0210
        /*817e*/ 	.short	0x0470


	//----- nvinfo : EIATTR_SW_WAR
	.align		4
.L_38:
        /*8180*/ 	.byte	0x04, 0x36
        /*8182*/ 	.short	(.L_40 - .L_39)
.L_39:
        /*8184*/ 	.word	0x00000008
.L_40:


//--------------------- .nv.callgraph             --------------------------
	.section	.nv.callgraph,"",@"SHT_CUDA_CALLGRAPH"
	.align	4
	.sectionentsize	8
	.align		4
        /*0000*/ 	.word	0x00000000
	.align		4
        /*0004*/ 	.word	0xffffffff
	.align		4
        /*0008*/ 	.word	0x00000000
	.align		4
        /*000c*/ 	.word	0xfffffffe
	.align		4
        /*0010*/ 	.word	0x00000000
	.align		4
        /*0014*/ 	.word	0xfffffffd
	.align		4
        /*0018*/ 	.word	0x00000000
	.align		4
        /*001c*/ 	.word	0xfffffffc


//--------------------- .nv.constant4             --------------------------
	.section	.nv.constant4,"a",@progbits
	.align	8
	.align		8
.nv.constant4:
        /*0000*/ 	.dword	_ZN40_INTERNAL_972f42dc_4_k_cu_7d8dbc33_158224cuda3std3__45__cpo5beginE
	.align		8
        /*0008*/ 	.dword	_ZN40_INTERNAL_972f42dc_4_k_cu_7d8dbc33_158224cuda3std3__45__cpo3endE
	.align		8
        /*0010*/ 	.dword	_ZN40_INTERNAL_972f42dc_4_k_cu_7d8dbc33_158224cuda3std3__45__cpo6cbeginE
	.align		8
        /*0018*/ 	.dword	_ZN40_INTERNAL_972f42dc_4_k_cu_7d8dbc33_158224cuda3std3__45__cpo4cendE
	.align		8
        /*0020*/ 	.dword	_ZN40_INTERNAL_972f42dc_4_k_cu_7d8dbc33_158224cuda3std3__442_GLOBAL__N__972f42dc_4_k_cu_7d8dbc33_158226ignoreE
	.align		8
        /*0028*/ 	.dword	_ZN40_INTERNAL_972f42dc_4_k_cu_7d8dbc33_158224cuda3std3__419piecewise_constructE
	.align		8
        /*0030*/ 	.dword	_ZN40_INTERNAL_972f42dc_4_k_cu_7d8dbc33_158224cuda3std3__48in_placeE
	.align		8
        /*0038*/ 	.dword	_ZN40_INTERNAL_972f42dc_4_k_cu_7d8dbc33_158224cuda3std6ranges3__45__cpo4swapE
	.align		8
        /*0040*/ 	.dword	_ZN40_INTERNAL_972f42dc_4_k_cu_7d8dbc33_158224cuda3std6ranges3__45__cpo9iter_moveE
	.align		8
        /*0048*/ 	.dword	_ZN40_INTERNAL_972f42dc_4_k_cu_7d8dbc33_158224cute7productE
	.align		8
        /*0050*/ 	.dword	_ZN40_INTERNAL_972f42dc_4_k_cu_7d8dbc33_158224cute1_E


//--------------------- .text._ZN7cutlass13device_kernelINS_4gemm6kernel13GemmUniversalIN4cute5tupleIJiiiiEEENS1_10collective13CollectiveMmaINS1_37MainloopSm90TmaGmmaWarpSpecializedFP8ILi3ENS5_IJNS4_1CILi1EEESB_SB_EEENS1_35KernelTmaWarpSpecializedCooperativeEEENS5_IJNSA_ILi256EEESF_NSA_ILi128EEEEEENS_12float_e4m3_tENS5_IJlSB_lEEESI_SJ_NS4_8TiledMMAINS4_8MMA_AtomIJNS4_4SM904GMMA31MMA_64x256x32_F32E4M3E4M3_SS_TNILNSN_7ScaleInE1ELSP_1EEEEEENS4_6LayoutINS5_IJNSA_ILi2EEESB_SB_EEENS5_IJSB_NSA_ILi0EEESV_EEEEENS5_IJNS4_10UnderscoreESY_SY_EEEEENS4_13SM90_TMA_LOADENS4_14ComposedLayoutINS4_7SwizzleILi3ELi4ELi3EEENS4_18smem_ptr_flag_bitsILi8EEENSS_INS5_IJNSA_ILi8EEESG_EEENS5_IJSG_SB_EEEEEEEvNS4_8identityES11_S1B_vS1C_EENS_8epilogue10collective6detail29Sm90TmaWarpSpecializedAdapterINS1F_15DefaultEpilogueISI_SJ_SJ_NS1E_6thread17LinearCombinationISI_Li1EffLNS1J_9ScaleType4KindE0ELNS_15FloatRoundStyleE2ESI_EENS1_15EpilogueDefaultEEEEEvvEEEEvNT_6ParamsE --------------------------
	.section	.text._ZN7cutlass13device_kernelINS_4gemm6kernel13GemmUniversalIN4cute5tupleIJiiiiEEENS1_10collective13CollectiveMmaINS1_37MainloopSm90TmaGmmaWarpSpecializedFP8ILi3ENS5_IJNS4_1CILi1EEESB_SB_EEENS1_35KernelTmaWarpSpecializedCooperativeEEENS5_IJNSA_ILi256EEESF_NSA_ILi128EEEEEENS_12float_e4m3_tENS5_IJlSB_lEEESI_SJ_NS4_8TiledMMAINS4_8MMA_AtomIJNS4_4SM904GMMA31MMA_64x256x32_F32E4M3E4M3_SS_TNILNSN_7ScaleInE1ELSP_1EEEEEENS4_6LayoutINS5_IJNSA_ILi2EEESB_SB_EEENS5_IJSB_NSA_ILi0EEESV_EEEEENS5_IJNS4_10UnderscoreESY_SY_EEEEENS4_13SM90_TMA_LOADENS4_14ComposedLayoutINS4_7SwizzleILi3ELi4ELi3EEENS4_18smem_ptr_flag_bitsILi8EEENSS_INS5_IJNSA_ILi8EEESG_EEENS5_IJSG_SB_EEEEEEEvNS4_8identityES11_S1B_vS1C_EENS_8epilogue10collective6detail29Sm90TmaWarpSpecializedAdapterINS1F_15DefaultEpilogueISI_SJ_SJ_NS1E_6thread17LinearCombinationISI_Li1EffLNS1J_9ScaleType4KindE0ELNS_15FloatRoundStyleE2ESI_EENS1_15EpilogueDefaultEEEEEvvEEEEvNT_6ParamsE,"ax",@progbits
	.align	128
.text._ZN7cutlass13device_kernelINS_4gemm6kernel13GemmUniversalIN4cute5tupleIJiiiiEEENS1_10collective13CollectiveMmaINS1_37MainloopSm90TmaGmmaWarpSpecializedFP8ILi3ENS5_IJNS4_1CILi1EEESB_SB_EEENS1_35KernelTmaWarpSpecializedCooperativeEEENS5_IJNSA_ILi256EEESF_NSA_ILi128EEEEEENS_12float_e4m3_tENS5_IJlSB_lEEESI_SJ_NS4_8TiledMMAINS4_8MMA_AtomIJNS4_4SM904GMMA31MMA_64x256x32_F32E4M3E4M3_SS_TNILNSN_7ScaleInE1ELSP_1EEEEEENS4_6LayoutINS5_IJNSA_ILi2EEESB_SB_EEENS5_IJSB_NSA_ILi0EEESV_EEEEENS5_IJNS4_10UnderscoreESY_SY_EEEEENS4_13SM90_TMA_LOADENS4_14ComposedLayoutINS4_7SwizzleILi3ELi4ELi3EEENS4_18smem_ptr_flag_bitsILi8EEENSS_INS5_IJNSA_ILi8EEESG_EEENS5_IJSG_SB_EEEEEEEvNS4_8identityES11_S1B_vS1C_EENS_8epilogue10collective6detail29Sm90TmaWarpSpecializedAdapterINS1F_15DefaultEpilogueISI_SJ_SJ_NS1E_6thread17LinearCombinationISI_Li1EffLNS1J_9ScaleType4KindE0ELNS_15FloatRoundStyleE2ESI_EENS1_15EpilogueDefaultEEEEEvvEEEEvNT_6ParamsE:
        .type           _ZN7cutlass13device_kernelINS_4gemm6kernel13GemmUniversalIN4cute5tupleIJiiiiEEENS1_10collective13CollectiveMmaINS1_37MainloopSm90TmaGmmaWarpSpecializedFP8ILi3ENS5_IJNS4_1CILi1EEESB_SB_EEENS1_35KernelTmaWarpSpecializedCooperativeEEENS5_IJNSA_ILi256EEESF_NSA_ILi128EEEEEENS_12float_e4m3_tENS5_IJlSB_lEEESI_SJ_NS4_8TiledMMAINS4_8MMA_AtomIJNS4_4SM904GMMA31MMA_64x256x32_F32E4M3E4M3_SS_TNILNSN_7ScaleInE1ELSP_1EEEEEENS4_6LayoutINS5_IJNSA_ILi2EEESB_SB_EEENS5_IJSB_NSA_ILi0EEESV_EEEEENS5_IJNS4_10UnderscoreESY_SY_EEEEENS4_13SM90_TMA_LOADENS4_14ComposedLayoutINS4_7SwizzleILi3ELi4ELi3EEENS4_18smem_ptr_flag_bitsILi8EEENSS_INS5_IJNSA_ILi8EEESG_EEENS5_IJSG_SB_EEEEEEEvNS4_8identityES11_S1B_vS1C_EENS_8epilogue10collective6detail29Sm90TmaWarpSpecializedAdapterINS1F_15DefaultEpilogueISI_SJ_SJ_NS1E_6thread17LinearCombinationISI_Li1EffLNS1J_9ScaleType4KindE0ELNS_15FloatRoundStyleE2ESI_EENS1_15EpilogueDefaultEEEEEvvEEEEvNT_6ParamsE,@function
        .size           _ZN7cutlass13device_kernelINS_4gemm6kernel13GemmUniversalIN4cute5tupleIJiiiiEEENS1_10collective13CollectiveMmaINS1_37MainloopSm90TmaGmmaWarpSpecializedFP8ILi3ENS5_IJNS4_1CILi1EEESB_SB_EEENS1_35KernelTmaWarpSpecializedCooperativeEEENS5_IJNSA_ILi256EEESF_NSA_ILi128EEEEEENS_12float_e4m3_tENS5_IJlSB_lEEESI_SJ_NS4_8TiledMMAINS4_8MMA_AtomIJNS4_4SM904GMMA31MMA_64x256x32_F32E4M3E4M3_SS_TNILNSN_7ScaleInE1ELSP_1EEEEEENS4_6LayoutINS5_IJNSA_ILi2EEESB_SB_EEENS5_IJSB_NSA_ILi0EEESV_EEEEENS5_IJNS4_10UnderscoreESY_SY_EEEEENS4_13SM90_TMA_LOADENS4_14ComposedLayoutINS4_7SwizzleILi3ELi4ELi3EEENS4_18smem_ptr_flag_bitsILi8EEENSS_INS5_IJNSA_ILi8EEESG_EEENS5_IJSG_SB_EEEEEEEvNS4_8identityES11_S1B_vS1C_EENS_8epilogue10collective6detail29Sm90TmaWarpSpecializedAdapterINS1F_15DefaultEpilogueISI_SJ_SJ_NS1E_6thread17LinearCombinationISI_Li1EffLNS1J_9ScaleType4KindE0ELNS_15FloatRoundStyleE2ESI_EENS1_15EpilogueDefaultEEEEEvvEEEEvNT_6ParamsE,(.L_x_583 - _ZN7cutlass13device_kernelINS_4gemm6kernel13GemmUniversalIN4cute5tupleIJiiiiEEENS1_10collective13CollectiveMmaINS1_37MainloopSm90TmaGmmaWarpSpecializedFP8ILi3ENS5_IJNS4_1CILi1EEESB_SB_EEENS1_35KernelTmaWarpSpecializedCooperativeEEENS5_IJNSA_ILi256EEESF_NSA_ILi128EEEEEENS_12float_e4m3_tENS5_IJlSB_lEEESI_SJ_NS4_8TiledMMAINS4_8MMA_AtomIJNS4_4SM904GMMA31MMA_64x256x32_F32E4M3E4M3_SS_TNILNSN_7ScaleInE1ELSP_1EEEEEENS4_6LayoutINS5_IJNSA_ILi2EEESB_SB_EEENS5_IJSB_NSA_ILi0EEESV_EEEEENS5_IJNS4_10UnderscoreESY_SY_EEEEENS4_13SM90_TMA_LOADENS4_14ComposedLayoutINS4_7SwizzleILi3ELi4ELi3EEENS4_18smem_ptr_flag_bitsILi8EEENSS_INS5_IJNSA_ILi8EEESG_EEENS5_IJSG_SB_EEEEEEEvNS4_8identityES11_S1B_vS1C_EENS_8epilogue10collective6detail29Sm90TmaWarpSpecializedAdapterINS1F_15DefaultEpilogueISI_SJ_SJ_NS1E_6thread17LinearCombinationISI_Li1EffLNS1J_9ScaleType4KindE0ELNS_15FloatRoundStyleE2ESI_EENS1_15EpilogueDefaultEEEEEvvEEEEvNT_6ParamsE)
        .other          _ZN7cutlass13device_kernelINS_4gemm6kernel13GemmUniversalIN4cute5tupleIJiiiiEEENS1_10collective13CollectiveMmaINS1_37MainloopSm90TmaGmmaWarpSpecializedFP8ILi3ENS5_IJNS4_1CILi1EEESB_SB_EEENS1_35KernelTmaWarpSpecializedCooperativeEEENS5_IJNSA_ILi256EEESF_NSA_ILi128EEEEEENS_12float_e4m3_tENS5_IJlSB_lEEESI_SJ_NS4_8TiledMMAINS4_8MMA_AtomIJNS4_4SM904GMMA31MMA_64x256x32_F32E4M3E4M3_SS_TNILNSN_7ScaleInE1ELSP_1EEEEEENS4_6LayoutINS5_IJNSA_ILi2EEESB_SB_EEENS5_IJSB_NSA_ILi0EEESV_EEEEENS5_IJNS4_10UnderscoreESY_SY_EEEEENS4_13SM90_TMA_LOADENS4_14ComposedLayoutINS4_7SwizzleILi3ELi4ELi3EEENS4_18smem_ptr_flag_bitsILi8EEENSS_INS5_IJNSA_ILi8EEESG_EEENS5_IJSG_SB_EEEEEEEvNS4_8identityES11_S1B_vS1C_EENS_8epilogue10collective6detail29Sm90TmaWarpSpecializedAdapterINS1F_15DefaultEpilogueISI_SJ_SJ_NS1E_6thread17LinearCombinationISI_Li1EffLNS1J_9ScaleType4KindE0ELNS_15FloatRoundStyleE2ESI_EENS1_15EpilogueDefaultEEEEEvvEEEEvNT_6ParamsE,@"STO_CUDA_ENTRY STV_DEFAULT"
_ZN7cutlass13device_kernelINS_4gemm6kernel13GemmUniversalIN4cute5tupleIJiiiiEEENS1_10collective13CollectiveMmaINS1_37MainloopSm90TmaGmmaWarpSpecializedFP8ILi3ENS5_IJNS4_1CILi1EEESB_SB_EEENS1_35KernelTmaWarpSpecializedCooperativeEEENS5_IJNSA_ILi256EEESF_NSA_ILi128EEEEEENS_12float_e4m3_tENS5_IJlSB_lEEESI_SJ_NS4_8TiledMMAINS4_8MMA_AtomIJNS4_4SM904GMMA31MMA_64x256x32_F32E4M3E4M3_SS_TNILNSN_7ScaleInE1ELSP_1EEEEEENS4_6LayoutINS5_IJNSA_ILi2EEESB_SB_EEENS5_IJSB_NSA_ILi0EEESV_EEEEENS5_IJNS4_10UnderscoreESY_SY_EEEEENS4_13SM90_TMA_LOADENS4_14ComposedLayoutINS4_7SwizzleILi3ELi4ELi3EEENS4_18smem_ptr_flag_bitsILi8EEENSS_INS5_IJNSA_ILi8EEESG_EEENS5_IJSG_SB_EEEEEEEvNS4_8identityES11_S1B_vS1C_EENS_8epilogue10collective6detail29Sm90TmaWarpSpecializedAdapterINS1F_15DefaultEpilogueISI_SJ_SJ_NS1E_6thread17LinearCombinationISI_Li1EffLNS1J_9ScaleType4KindE0ELNS_15FloatRoundStyleE2ESI_EENS1_15EpilogueDefaultEEEEEvvEEEEvNT_6ParamsE:
[----:B------:R-:W0:Y:S02]  /*0000*/  LDC R1, c[0x0][0x28] ;  /* 0x00000a00ff017b82 */ /* 0x000e240000000800 */
[----:B0-----:R-:W-:Y:S01]  /*0010*/  VIADD R1, R1, 0xfffff340 ;  /* 0xfffff34001017836 */ /* 0x001fe20000000000 */
[----:B------:R-:W0:Y:S01]  /*0020*/  S2R R2, SR_TID.X ;  /* 0x0000000000027919 */ /* 0x000e220000002100 */
[----:B------:R-:W-:Y:S01]  /*0030*/  ELECT P0, URZ, PT ;  /* 0x00000000003f782f */ /* 0x000fe20003800000 */
[----:B------:R-:W-:Y:S01]  /*0040*/  BSSY B0, `(.L_x_0) ;  /* 0x0000015000007945 */ /* 0x000fe20003800000 */
[--C-:B0-----:R-:W-:Y:S02]  /*0050*/  SHF.R.U32.HI R0, RZ, 0x5, R2.reuse ;  /* 0x00000005ff007819 */ /* 0x101fe40000011602 */
[----:B------:R-:W-:-:S03]  /*0060*/  SHF.R.U32.HI R2, RZ, 0x7, R2 ;  /* 0x00000007ff027819 */ /* 0x000fc60000011602 */
[----:B------:R-:W0:Y:S04]  /*0070*/  SHFL.IDX PT, R3, R0, RZ, 0x1f ;  /* 0x00001fff00037589 */ /* 0x000e2800000e0000 */
[----:B------:R-:W1:Y:S01]  /*0080*/  SHFL.IDX PT, R2, R2, RZ, 0x1f ;  /* 0x00001fff02027589 */ /* 0x000e6200000e0000 */
[----:B0-----:R-:W-:Y:S02]  /*0090*/  R2UR UR4, R3 ;  /* 0x00000000030472ca */ /* 0x001fe400000e0000 */
[----:B-1----:R-:W-:-:S11]  /*00a0*/  R2UR UR6, R2 ;  /* 0x00000000020672ca */ /* 0x002fd600000e0000 */
[----:B------:R-:W-:Y:S02]  /*00b0*/  USHF.R.S32.HI UR5, URZ, 0x1f, UR4 ;  /* 0x0000001f3f057899 */ /* 0x000fe40008011404 */
[----:B------:R-:W-:Y:S02]  /*00c0*/  ISETP.NE.OR P0, PT, RZ, UR4, !P0 ;  /* 0x00000004ff007c0c */ /* 0x000fe4000c705670 */
[----:B------:R-:W-:-:S04]  /*00d0*/  ULEA.HI UR5, UR5, UR4, URZ, 0x2 ;  /* 0x0000000405057291 */ /* 0x000fc8000f8f103f */
[----:B------:R-:W-:-:S04]  /*00e0*/  ULOP3.LUT UR5, UR5, 0xfffffffc, URZ, 0xc0, !UPT ;  /* 0xfffffffc05057892 */ /* 0x000fc8000f8ec03f */
[----:B------:R-:W-:-:S03]  /*00f0*/  UIADD3 UR8, UR4, -UR5, URZ ;  /* 0x8000000504087290 */ /* 0x000fc6000fffe03f */
[----:B------:R-:W-:Y:S09]  /*0100*/  @P0 BRA `(.L_x_1) ;  /* 0x0000000000200947 */ /* 0x000ff20003800000 */
[----:B------:R-:W-:Y:S02]  /*0110*/  ULDC.64 UR4, c[0x0][0x198] ;  /* 0x0000660000047ab9 */ /* 0x000fe40000000a00 */
[----:B------:R-:W-:Y:S02]  /*0120*/  UIADD3 UR10, UP0, UR4, 0xf0, URZ ;  /* 0x000000f0040a7890 */ /* 0x000fe4000ff1e03f */
[----:B------:R-:W-:Y:S02]  /*0130*/  UIADD3 UR4, UP1, UR4, 0x1f0, URZ ;  /* 0x000001f004047890 */ /* 0x000fe4000ff3e03f */
[----:B------:R-:W-:Y:S02]  /*0140*/  UIADD3.X UR11, URZ, UR5, URZ, UP0, !UPT ;  /* 0x000000053f0b7290 */ /* 0x000fe400087fe43f */
[----:B------:R-:W-:-:S07]  /*0150*/  UIADD3.X UR5, URZ, UR5, URZ, UP1, !UPT ;  /* 0x000000053f057290 */ /* 0x000fce0008ffe43f */
[----:B------:R0:W-:Y:S02]  /*0160*/  UTMACCTL.PF [UR10] ;  /* 0x000000000a0079b9 */ /* 0x0001e40008040000 */
[----:B------:R0:W-:Y:S02]  /*0170*/  UTMACCTL.PF [UR4] ;  /* 0x00000000040079b9 */ /* 0x0001e40008040000 */
[----:B0-----:R-:W-:Y:S01]  /*0180*/  NOP ;  /* 0x0000000000007918 */ /* 0x001fe20000000000 */
.L_x_1:
[----:B------:R-:W-:Y:S05]  /*0190*/  BSYNC B0 ;  /* 0x0000000000007941 */ /* 0x000fea0003800000 */
.L_x_0:
[----:B------:R-:W0:Y:S01]  /*01a0*/  SHFL.IDX PT, R2, R0, RZ, 0x1f ;  /* 0x00001fff00027589 */ /* 0x000e2200000e0000 */
[----:B------:R-:W-:Y:S01]  /*01b0*/  UISETP.NE.AND UP0, UPT, UR8, 0x3, UPT ;  /* 0x000000030800788c */ /* 0x000fe2000bf05270 */
[----:B------:R-:W-:Y:S01]  /*01c0*/  ISETP.NE.AND P1, PT, RZ, UR6, PT ;  /* 0x00000006ff007c0c */ /* 0x000fe2000bf25270 */
[----:B------:R-:W-:Y:S02]  /*01d0*/  UIADD3 UR10, UR6, -0x1, URZ ;  /* 0xffffffff060a7890 */ /* 0x000fe4000fffe03f */
[----:B------:R-:W-:Y:S02]  /*01e0*/  UISETP.EQ.OR UP0, UPT, UR8, URZ, !UP0 ;  /* 0x0000003f0800728c */ /* 0x000fe4000c702670 */
[----:B------:R-:W-:Y:S02]  /*01f0*/  UISETP.GE.U32.AND UP1, UPT, UR10, 0x2, UPT ;  /* 0x000000020a00788c */ /* 0x000fe4000bf26070 */
[----:B------:R-:W-:-:S04]  /*0200*/  UISETP.EQ.AND UP0, UPT, UR6, URZ, UP0 ;  /* 0x0000003f0600728c */ /* 0x000fc80008702270 */
[----:B------:R-:W-:-:S04]  /*0210*/  USEL UR13, URZ, 0x1, !UP0 ;  /* 0x000000013f0d7887 */ /* 0x000fc8000c000000 */
[----:B------:R-:W-:Y:S01]  /*0220*/  USEL UR13, UR13, 0x2, UP1 ;  /* 0x000000020d0d7887 */ /* 0x000fe20008800000 */
[----:B0-----:R-:W-:-:S13]  /*0230*/  ISETP.NE.AND P0, PT, R2, RZ, PT ;  /* 0x000000ff0200720c */ /* 0x001fda0003f05270 */
[----:B------:R-:W-:Y:S05]  /*0240*/  @P0 BRA `(.L_x_2) ;  /* 0x0000000000500947 */ /* 0x000fea0003800000 */
[----:B------:R-:W0:Y:S01]  /*0250*/  S2UR UR9, SR_CgaCtaId ;  /* 0x00000000000979c3 */ /* 0x000e220000008800 */
[----:B------:R-:W-:Y:S01]  /*0260*/  UMOV UR4, 0x400 ;  /* 0x0000040000047882 */ /* 0x000fe20000000000 */
[----:B------:R-:W-:Y:S01]  /*0270*/  UMOV UR5, 0x1 ;  /* 0x0000000100057882 */ /* 0x000fe20000000000 */
[----:B------:R-:W-:Y:S01]  /*0280*/  UMOV UR6, 0x100 ;  /* 0x0000010000067882 */ /* 0x000fe20000000000 */
[----:B------:R-:W-:Y:S01]  /*0290*/  ELECT P0, URZ, PT ;  /* 0x00000000003f782f */ /* 0x000fe20003800000 */
[----:B------:R-:W-:-:S04]  /*02a0*/  UIADD3 UR6, -UR6, 0x100000, URZ ;  /* 0x0010000006067890 */ /* 0x000fc8000fffe13f */
[----:B------:R-:W-:Y:S02]  /*02b0*/  USHF.L.U32 UR7, UR6, 0xb, URZ ;  /* 0x0000000b06077899 */ /* 0x000fe4000800063f */
[----:B------:R-:W-:Y:S02]  /*02c0*/  USHF.L.U32 UR6, UR6, 0x1, URZ ;  /* 0x0000000106067899 */ /* 0x000fe4000800063f */
[----:B0-----:R-:W-:Y:S02]  /*02d0*/  ULEA UR9, UR9, UR4, 0x18 ;  /* 0x0000000409097291 */ /* 0x001fe4000f8ec03f */
[----:B------:R-:W-:-:S04]  /*02e0*/  UIADD3 UR4, -UR5, 0x100000, URZ ;  /* 0x0010000005047890 */ /* 0x000fc8000fffe13f */
[----:B------:R-:W-:Y:S02]  /*02f0*/  USHF.L.U32 UR5, UR4, 0xb, URZ ;  /* 0x0000000b04057899 */ /* 0x000fe4000800063f */
[----:B------:R-:W-:Y:S01]  /*0300*/  USHF.L.U32 UR4, UR4, 0x1, URZ ;  /* 0x0000000104047899 */ /* 0x000fe2000800063f */
[----:B------:R-:W0:Y:S11]  /*0310*/  FENCE.VIEW.ASYNC.S ;  /* 0x00000000000073c6 */ /* 0x000e360000000000 */
[----:B0-----:R0:W1:Y:S01]  /*0320*/  SYNCS.EXCH.64 URZ, [UR9], UR4 ;  /* 0x00000004093f75b2 */ /* 0x0010620008000100 */
[----:B------:R0:W2:Y:S01]  /*0330*/  SYNCS.EXCH.64 URZ, [UR9+0x18], UR6 ;  /* 0x00001806093f75b2 */ /* 0x0000a20008000100 */
[----:B------:R0:W3:Y:S01]  /*0340*/  SYNCS.EXCH.64 URZ, [UR9+0x8], UR4 ;  /* 0x00000804093f75b2 */ /* 0x0000e20008000100 */
[----:B------:R0:W4:Y:S01]  /*0350*/  SYNCS.EXCH.64 URZ, [UR9+0x20], UR6 ;  /* 0x00002006093f75b2 */ /* 0x0001220008000100 */
[----:B------:R0:W0:Y:S01]  /*0360*/  SYNCS.EXCH.64 URZ, [UR9+0x10], UR4 ;  /* 0x00001004093f75b2 */ /* 0x0000220008000100 */
[----:B------:R0:W0:Y:S01]  /*0370*/  SYNCS.EXCH.64 URZ, [UR9+0x28], UR6 ;  /* 0x00002806093f75b2 */ /* 0x0000220008000100 */
[----:B------:R-:W-:Y:S01]  /*0380*/  NOP ;  /* 0x0000000000007918 */ /* 0x000fe20000000000 */
.L_x_2:
[----:B------:R-:W5:Y:S01]  /*0390*/  LDC R2, c[0x0][0x65c] ;  /* 0x00019700ff027b82 */ /* 0x000f620000000800 */
[----:B------:R-:W1:Y:S01]  /*03a0*/  SHFL.IDX PT, R0, R0, RZ, 0x1f ;  /* 0x00001fff00007589 */ /* 0x000e6200000e0000 */
[----:B------:R-:W-:Y:S01]  /*03b0*/  ELECT P0, URZ, PT ;  /* 0x00000000003f782f */ /* 0x000fe20003800000 */
[----:B------:R-:W-:Y:S01]  /*03c0*/  IMAD.MOV.U32 R3, RZ, RZ, RZ ;  /* 0x000000ffff037224 */ /* 0x000fe200078e00ff */
[----:B0-----:R-:W-:Y:S01]  /*03d0*/  UMOV UR4, 0x20 ;  /* 0x0000002000047882 */ /* 0x001fe20000000000 */
[----:B------:R-:W0:Y:S01]  /*03e0*/  S2R R11, SR_CTAID.Y ;  /* 0x00000000000b7919 */ /* 0x000e220000002600 */
[----:B------:R-:W-:Y:S01]  /*03f0*/  NOP ;  /* 0x0000000000007918 */ /* 0x000fe20000000000 */
[----:B------:R-:W-:Y:S01]  /*0400*/  NOP ;  /* 0x0000000000007918 */ /* 0x000fe20000000000 */
[----:B-----5:R-:W-:Y:S02]  /*0410*/  ISETP.NE.AND P4, PT, R2, 0x1, PT ;  /* 0x000000010200780c */ /* 0x020fe40003f85270 */
[----:B------:R-:W5:Y:S01]  /*0420*/  S2R R2, SR_CTAID.X ;  /* 0x0000000000027919 */ /* 0x000f620000002500 */
[----:B-1----:R-:W-:-:S10]  /*0430*/  ISETP.NE.OR P0, PT, R0, RZ, !P0 ;  /* 0x000000ff0000720c */ /* 0x002fd40004705670 */
[----:B------:R-:W5:Y:S01]  /*0440*/  @P4 LDC R7, c[0x0][0x10] ;  /* 0x00000400ff074b82 */ /* 0x000f620000000800 */
[----:B0-----:R-:W-:Y:S02]  /*0450*/  @P4 IMAD.MOV.U32 R4, RZ, RZ, R11 ;  /* 0x000000ffff044224 */ /* 0x001fe400078e000b */
[----:B------:R-:W-:Y:S01]  /*0460*/  VOTEU.ALL UP0, P0 ;  /* 0x00000000003f7886 */ /* 0x000fe20000000000 */
[----:B------:R-:W-:Y:S01]  /*0470*/  @P4 IMAD.MOV.U32 R5, RZ, RZ, RZ ;  /* 0x000000ffff054224 */ /* 0x000fe200078e00ff */
[----:B------:R-:W-:Y:S01]  /*0480*/  VOTEU.ALL UP1, P0 ;  /* 0x00000000003f7886 */ /* 0x000fe20000020000 */
[----:B------:R-:W-:Y:S02]  /*0490*/  @P4 IMAD.MOV.U32 R13, RZ, RZ, RZ ;  /* 0x000000ffff0d4224 */ /* 0x000fe400078e00ff */
[----:B------:R-:W0:Y:S01]  /*04a0*/  @!P4 LDC R9, c[0x0][0xc] ;  /* 0x00000300ff09cb82 */ /* 0x000e220000000800 */
[----:B------:R-:W-:Y:S01]  /*04b0*/  @!UP0 UMOV UR6, 0x400 ;  /* 0x0000040000068882 */ /* 0x000fe20000000000 */
[----:B------:R-:W-:-:S04]  /*04c0*/  @!UP0 UIADD3 UR4, -UR4, 0x100000, URZ ;  /* 0x0010000004048890 */ /* 0x000fc8000fffe13f */
[----:B------:R-:W-:Y:S02]  /*04d0*/  @!UP0 USHF.L.U32 UR5, UR4, 0xb, URZ ;  /* 0x0000000b04058899 */ /* 0x000fe4000800063f */
[----:B------:R-:W-:Y:S01]  /*04e0*/  @!UP0 USHF.L.U32 UR4, UR4, 0x1, URZ ;  /* 0x0000000104048899 */ /* 0x000fe2000800063f */
[----:B------:R-:W1:Y:S01]  /*04f0*/  @!UP0 S2UR UR7, SR_CgaCtaId ;  /* 0x00000000000789c3 */ /* 0x000e620000008800 */
[----:B-----5:R-:W-:-:S04]  /*0500*/  @P4 IMAD.WIDE.U32 R6, R2, R7, R4 ;  /* 0x0000000702064225 */ /* 0x020fc800078e0004 */
[----:B------:R-:W-:Y:S02]  /*0510*/  @P4 IMAD.MOV.U32 R10, RZ, RZ, R6 ;  /* 0x000000ffff0a4224 */ /* 0x000fe400078e0006 */
[----:B------:R-:W-:Y:S02]  /*0520*/  @P4 IMAD.IADD R14, R7, 0x1, R13 ;  /* 0x00000001070e4824 */ /* 0x000fe400078e020d */
[----:B0-----:R-:W-:-:S04]  /*0530*/  @!P4 IMAD.WIDE.U32 R4, R9, R11, R2 ;  /* 0x0000000b0904c225 */ /* 0x001fc800078e0002 */
[----:B------:R-:W-:Y:S02]  /*0540*/  @!P4 IMAD.MOV.U32 R10, RZ, RZ, R4 ;  /* 0x000000ffff0ac224 */ /* 0x000fe400078e0004 */
[----:B------:R-:W-:Y:S01]  /*0550*/  @!P4 IMAD.MOV.U32 R14, RZ, RZ, R5 ;  /* 0x000000ffff0ec224 */ /* 0x000fe200078e0005 */
[----:B-1----:R-:W-:Y:S02]  /*0560*/  @!UP0 ULEA UR6, UR7, UR6, 0x18 ;  /* 0x0000000607068291 */ /* 0x002fe4000f8ec03f */
[----:B------:R0:W-:Y:S01]  /*0570*/  STL [R1+0x454], R10 ;  /* 0x0004540a01007387 */ /* 0x0001e20000100800 */
[----:B------:R-:W-:-:S03]  /*0580*/  VOTEU.ALL UP0, P0 ;  /* 0x00000000003f7886 */ /* 0x000fc60000000000 */
[----:B------:R0:W-:Y:S04]  /*0590*/  STL [R1+0x450], R14 ;  /* 0x0004500e01007387 */ /* 0x0001e80000100800 */
[----:B------:R-:W1:Y:S02]  /*05a0*/  FENCE.VIEW.ASYNC.S ;  /* 0x00000000000073c6 */ /* 0x000e640000000000 */
[----:B-1----:R0:W2:Y:S01]  /*05b0*/  @!UP0 SYNCS.EXCH.64 URZ, [UR6+0x40], UR4 ;  /* 0x00004004063f85b2 */ /* 0x0020a20008000100 */
[----:B------:R0:W2:Y:S01]  /*05c0*/  @!UP1 SYNCS.EXCH.64 URZ, [UR6+0x48], UR4 ;  /* 0x00004804063f95b2 */ /* 0x0000a20008000100 */
[----:B------:R-:W-:Y:S01]  /*05d0*/  NOP ;  /* 0x0000000000007918 */ /* 0x000fe20000000000 */
[----:B--234-:R-:W-:Y:S06]  /*05e0*/  BAR.SYNC.DEFER_BLOCKING 0x0 ;  /* 0x0000000000007b1d */ /* 0x01cfec0000010000 */
[----:B0-----:R-:W-:Y:S05]  /*05f0*/  @!P1 BRA `(.L_x_3) ;  /* 0x0000027c00089947 */ /* 0x001fea0003800000 */
[----:B------:R-:W-:-:S06]  /*0600*/  UISETP.GT.U32.AND UP0, UPT, UR10, 0x1, UPT ;  /* 0x000000010a00788c */ /* 0x000fcc000bf04070 */
[----:B------:R-:W-:-:S13]  /*0610*/  PLOP3.LUT P0, PT, PT, PT, UP0, 0x80, 0x0 ;  /* 0x000000000000781c */ /* 0x000fda0003f0f008 */
[----:B------:R-:W-:Y:S05]  /*0620*/  @P0 EXIT ;  /* 0x000000000000094d */ /* 0x000fea0003800000 */
[----:B------:R-:W-:Y:S01]  /*0630*/  IMAD.MOV.U32 R5, RZ, RZ, -0x1 ;  /* 0xffffffffff057424 */ /* 0x000fe200078e00ff */
[----:B------:R-:W-:Y:S01]  /*0640*/  ULDC.64 UR4, c[0x0][0x650] ;  /* 0x0001940000047ab9 */ /* 0x000fe20000000a00 */
[----:B------:R-:W-:Y:S01]  /*0650*/  IMAD.MOV.U32 R4, RZ, RZ, -0x1 ;  /* 0xffffffffff047424 */ /* 0x000fe200078e00ff */
[----:B------:R-:W-:Y:S01]  /*0660*/  ISETP.GE.U32.AND P0, PT, R10, UR4, PT ;  /* 0x000000040a007c0c */ /* 0x000fe2000bf06070 */
[----:B------:R-:W-:Y:S01]  /*0670*/  UMOV UR9, 0xffffffff ;  /* 0xffffffff00097882 */ /* 0x000fe20000000000 */
[----:B------:R0:W-:Y:S01]  /*0680*/  STL [R1+0x45c], R5 ;  /* 0x00045c0501007387 */ /* 0x0001e20000100800 */
[----:B------:R-:W-:Y:S02]  /*0690*/  PRMT R0, RZ, 0x7610, R0 ;  /* 0x00007610ff007816 */ /* 0x000fe40000000000 */
[----:B------:R-:W-:Y:S01]  /*06a0*/  ISETP.GE.U32.AND.EX P0, PT, R14, UR5, PT, P0 ;  /* 0x000000050e007c0c */ /* 0x000fe2000bf06100 */
[----:B------:R0:W-:-:S12]  /*06b0*/  STL [R1+0x458], R4 ;  /* 0x0004580401007387 */ /* 0x0001d80000100800 */
[----:B0-----:R-:W-:Y:S05]  /*06c0*/  @P0 BRA `(.L_x_4) ;  /* 0x00000004006c0947 */ /* 0x001fea0003800000 */
[----:B------:R-:W-:Y:S01]  /*06d0*/  ULDC.64 UR14, c[0x0][0x628] ;  /* 0x00018a00000e7ab9 */ /* 0x000fe20000000a00 */
[----:B------:R-:W0:Y:S01]  /*06e0*/  LDC.64 R12, c[0x0][0x620] ;  /* 0x00018800ff0c7b82 */ /* 0x000e220000000a00 */
[----:B------:R-:W-:Y:S01]  /*06f0*/  ISETP.NE.U32.AND P0, PT, RZ, UR14, PT ;  /* 0x0000000eff007c0c */ /* 0x000fe2000bf05070 */
[----:B------:R-:W-:Y:S01]  /*0700*/  ULDC UR11, c[0x0][0x630] ;  /* 0x00018c00000b7ab9 */ /* 0x000fe20000000800 */
[----:B------:R-:W-:Y:S02]  /*0710*/  R2UR UR4, R10 ;  /* 0x000000000a0472ca */ /* 0x000fe400000e0000 */
[----:B------:R-:W-:Y:S02]  /*0720*/  ISETP.NE.AND.EX P0, PT, RZ, UR15, PT, P0 ;  /* 0x0000000fff007c0c */ /* 0x000fe4000bf05300 */
[----:B------:R-:W-:-:S11]  /*0730*/  R2UR UR5, R14 ;  /* 0x000000000e0572ca */ /* 0x000fd600000e0000 */
[----:B------:R-:W-:Y:S05]  /*0740*/  @!P0 BRA `(.L_x_5) ;  /* 0x0000000000308947 */ /* 0x000fea0003800000 */
[----:B------:R-:W-:Y:S01]  /*0750*/  R2UR UR4, R10 ;  /* 0x000000000a0472ca */ /* 0x000fe200000e0000 */
[----:B------:R-:W-:Y:S01]  /*0760*/  ULDC UR8, c[0x0][0x634] ;  /* 0x00018d0000087ab9 */ /* 0x000fe20000000800 */
[----:B------:R-:W-:-:S11]  /*0770*/  R2UR UR10, R14 ;  /* 0x000000000e0a72ca */ /* 0x000fd600000e0000 */
[----:B------:R-:W-:-:S04]  /*0780*/  UIADD3 UR8, UP0, UR4, UR8, URZ ;  /* 0x0000000804087290 */ /* 0x000fc8000ff1e03f */
[----:B------:R-:W-:-:S04]  /*0790*/  UIADD3.X UR10, URZ, UR10, URZ, UP0, !UPT ;  /* 0x0000000a3f0a7290 */ /* 0x000fc800087fe43f */
[----:B------:R-:W-:-:S04]  /*07a0*/  UIMAD.WIDE.U32 UR4, UR10, UR14, URZ ;  /* 0x0000000e0a0472a5 */ /* 0x000fc8000f8e003f */
[----:B------:R-:W-:Y:S02]  /*07b0*/  UIMAD.WIDE.U32 UR6, UP0, UR8, UR15, UR4 ;  /* 0x0000000f080672a5 */ /* 0x000fe4000f800004 */
[----:B------:R-:W-:Y:S02]  /*07c0*/  UIMAD.WIDE.U32 UR4, UR8, UR14, URZ ;  /* 0x0000000e080472a5 */ /* 0x000fe4000f8e003f */
[----:B------:R-:W-:Y:S02]  /*07d0*/  UIADD3.X UR9, URZ, URZ, URZ, UP0, !UPT ;  /* 0x0000003f3f097290 */ /* 0x000fe400087fe43f */
[----:B------:R-:W-:Y:S01]  /*07e0*/  UIADD3 URZ, UP0, UR5, UR6, URZ ;  /* 0x00000006053f7290 */ /* 0x000fe2000ff1e03f */
[----:B------:R-:W-:-:S03]  /*07f0*/  UMOV UR8, UR7 ;  /* 0x0000000700087c82 */ /* 0x000fc60008000000 */
[----:B------:R-:W-:-:S12]  /*0800*/  UIMAD.WIDE.U32.X UR4, UR10, UR15, UR8, UP0 ;  /* 0x0000000f0a0472a5 */ /* 0x000fd800080e0408 */
.L_x_5:
[----:B------:R-:W-:Y:S01]  /*0810*/  USHF.R.U64 UR9, UR4, UR11, UR5 ;  /* 0x0000000b04097299 */ /* 0x000fe20008001205 */
[----:B------:R-:W1:Y:S01]  /*0820*/  LDC R8, c[0x0][0x618] ;  /* 0x00018600ff087b82 */ /* 0x000e620000000800 */
[----:B------:R-:W-:Y:S01]  /*0830*/  USHF.R.U32.HI UR4, URZ, UR11, UR5 ;  /* 0x0000000b3f047299 */ /* 0x000fe20008011605 */
[----:B------:R-:W-:Y:S01]  /*0840*/  I2FP.F32.U32 R0, R2 ;  /* 0x0000000200007245 */ /* 0x000fe20000201000 */
[----:B------:R-:W-:Y:S01]  /*0850*/  IMAD.MOV.U32 R4, RZ, RZ, R10 ;  /* 0x000000ffff047224 */ /* 0x000fe200078e000a */
[----:B------:R-:W-:Y:S01]  /*0860*/  ULDC UR5, c[0x0][0x150] ;  /* 0x0000540000057ab9 */ /* 0x000fe20000000800 */
[----:B------:R-:W-:Y:S01]  /*0870*/  IADD3 R7, P0, RZ, -UR9, RZ ;  /* 0x80000009ff077c10 */ /* 0x000fe2000ff1e0ff */
[----:B------:R-:W-:Y:S02]  /*0880*/  IMAD.MOV.U32 R5, RZ, RZ, R14 ;  /* 0x000000ffff057224 */ /* 0x000fe400078e000e */
[----:B------:R-:W-:Y:S01]  /*0890*/  FMUL R0, R0, UR5 ;  /* 0x0000000500007c20 */ /* 0x000fe20008400000 */
[----:B------:R-:W2:Y:S01]  /*08a0*/  LDC.64 R20, c[0x0][0x640] ;  /* 0x00019000ff147b82 */ /* 0x000ea20000000a00 */
[----:B------:R-:W-:Y:S01]  /*08b0*/  IMAD.X R9, RZ, RZ, ~UR4, P0 ;  /* 0x80000004ff097e24 */ /* 0x000fe200080e06ff */
[----:B------:R-:W-:Y:S01]  /*08c0*/  ULDC UR4, c[0x0][0x154] ;  /* 0x0000550000047ab9 */ /* 0x000fe20000000800 */
[----:B0-----:R-:W-:-:S02]  /*08d0*/  IMAD.WIDE.U32 R4, R7, R12, R4 ;  /* 0x0000000c07047225 */ /* 0x001fc400078e0004 */
[----:B------:R-:W0:Y:S03]  /*08e0*/  F2I.U32.TRUNC.NTZ R0, R0 ;  /* 0x0000000000007305 */ /* 0x000e26000020f000 */
[----:B------:R-:W3:Y:S01]  /*08f0*/  LDC R3, c[0x0][0x144] ;  /* 0x00005100ff037b82 */ /* 0x000ee20000000800 */
[----:B------:R-:W-:-:S04]  /*0900*/  IMAD R6, R9, R12, RZ ;  /* 0x0000000c09067224 */ /* 0x000fc800078e02ff */
[----:B------:R-:W-:-:S03]  /*0910*/  IMAD R7, R7, R13, R6 ;  /* 0x0000000d07077224 */ /* 0x000fc600078e0206 */
[----:B------:R-:W4:Y:S01]  /*0920*/  LDC R10, c[0x0][0x608] ;  /* 0x00018200ff0a7b82 */ /* 0x000f220000000800 */
[----:B------:R-:W-:Y:S02]  /*0930*/  IMAD.IADD R5, R5, 0x1, R7 ;  /* 0x0000000105057824 */ /* 0x000fe400078e0207 */
[----:B------:R-:W-:Y:S02]  /*0940*/  IMAD.MOV.U32 R7, RZ, RZ, -0x1 ;  /* 0xffffffffff077424 */ /* 0x000fe400078e00ff */
[----:B0-----:R-:W-:Y:S01]  /*0950*/  IMAD.MOV R6, RZ, RZ, -R0 ;  /* 0x000000ffff067224 */ /* 0x001fe200078e0a00 */
[----:B-1----:R-:W-:Y:S02]  /*0960*/  SHF.R.U64 R14, R4, R8, R5 ;  /* 0x00000008040e7219 */ /* 0x002fe40000001205 */
[----:B------:R-:W0:Y:S01]  /*0970*/  LDC R18, c[0x0][0x658] ;  /* 0x00019600ff127b82 */ /* 0x000e220000000800 */
[----:B------:R-:W-:Y:S02]  /*0980*/  I2FP.F32.U32 R4, R11 ;  /* 0x0000000b00047245 */ /* 0x000fe40000201000 */
[----:B--2---:R-:W-:-:S02]  /*0990*/  ISETP.NE.U32.AND P0, PT, R20, RZ, PT ;  /* 0x000000ff1400720c */ /* 0x004fc40003f05070 */
[----:B------:R-:W-:Y:S01]  /*09a0*/  SHF.R.U32.HI R5, RZ, R8, R5 ;  /* 0x00000008ff057219 */ /* 0x000fe20000011605 */
[----:B------:R-:W-:Y:S01]  /*09b0*/  FMUL R4, R4, UR4 ;  /* 0x0000000404047c20 */ /* 0x000fe20008400000 */
[----:B------:R-:W-:Y:S01]  /*09c0*/  ISETP.NE.AND.EX P0, PT, R21, RZ, PT, P0 ;  /* 0x000000ff1500720c */ /* 0x000fe20003f05300 */
[----:B------:R-:W1:Y:S01]  /*09d0*/  LDC R12, c[0x0][0x148] ;  /* 0x00005200ff0c7b82 */ /* 0x000e620000000800 */
[----:B---3--:R-:W-:-:S07]  /*09e0*/  IMAD R0, R3, R6, R2 ;  /* 0x0000000603007224 */ /* 0x008fce00078e0202 */
[----:B------:R-:W2:Y:S01]  /*09f0*/  LDC R16, c[0x0][0x600] ;  /* 0x00018000ff107b82 */ /* 0x000ea20000000800 */
[-CC-:B----4-:R-:W-:Y:S02]  /*0a00*/  SHF.R.U64 R22, R14, R10.reuse, R5.reuse ;  /* 0x0000000a0e167219 */ /* 0x190fe40000001205 */
[----:B------:R-:W-:Y:S01]  /*0a10*/  SHF.R.U32.HI R3, RZ, R10, R5 ;  /* 0x0000000aff037219 */ /* 0x000fe20000011605 */
[----:B------:R-:W-:Y:S01]  /*0a20*/  IMAD.MOV.U32 R5, RZ, RZ, 0x1 ;  /* 0x00000001ff057424 */ /* 0x000fe200078e00ff */
[----:B------:R3:W4:Y:S03]  /*0a30*/  F2I.U32.TRUNC.NTZ R10, R4 ;  /* 0x00000004000a7305 */ /* 0x000726000020f000 */
[----:B------:R-:W1:Y:S01]  /*0a40*/  LDC R15, c[0x0][0x648] ;  /* 0x00019200ff0f7b82 */ /* 0x000e620000000800 */
[-C--:B0-----:R-:W-:Y:S02]  /*0a50*/  SHF.L.U32 R2, R7, R18.reuse, RZ ;  /* 0x0000001207027219 */ /* 0x081fe400000006ff */
[----:B------:R-:W-:-:S02]  /*0a60*/  SHF.R.U64 R24, R22, R18, R3 ;  /* 0x0000001216187219 */ /* 0x000fc40000001203 */
[----:B------:R-:W-:Y:S02]  /*0a70*/  LOP3.LUT R9, RZ, R2, RZ, 0x33, !PT ;  /* 0x00000002ff097212 */ /* 0x000fe400078e33ff */
[-C--:B------:R-:W-:Y:S01]  /*0a80*/  SHF.R.U32.HI R3, RZ, R18.reuse, R3 ;  /* 0x00000012ff037219 */ /* 0x080fe20000011603 */
[----:B------:R-:W0:Y:S01]  /*0a90*/  LDC R17, c[0x0][0x638] ;  /* 0x00018e00ff117b82 */ /* 0x000e220000000800 */
[----:B------:R-:W-:Y:S01]  /*0aa0*/  SHF.L.U32 R8, R5, R18, RZ ;  /* 0x0000001205087219 */ /* 0x000fe200000006ff */
[----:B------:R-:W-:-:S06]  /*0ab0*/  IMAD.MOV.U32 R2, RZ, RZ, R24 ;  /* 0x000000ffff027224 */ /* 0x000fcc00078e0018 */
[----:B------:R-:W0:Y:S01]  /*0ac0*/  LDC R19, c[0x0][0x610] ;  /* 0x00018400ff137b82 */ /* 0x000e220000000800 */
[----:B---34-:R-:W-:Y:S05]  /*0ad0*/  @!P0 BRA `(.L_x_6) ;  /* 0x0000000000288947 */ /* 0x018fea0003800000 */
[----:B------:R-:W3:Y:S02]  /*0ae0*/  LDC R7, c[0x0][0x64c] ;  /* 0x00019300ff077b82 */ /* 0x000ee40000000800 */
[----:B---3--:R-:W-:-:S05]  /*0af0*/  IADD3 R7, P0, R24, R7, RZ ;  /* 0x0000000718077210 */ /* 0x008fca0007f1e0ff */
[----:B------:R-:W-:-:S04]  /*0b00*/  IMAD.X R13, RZ, RZ, R3, P0 ;  /* 0x000000ffff0d7224 */ /* 0x000fc800000e0603 */
[----:B------:R-:W-:-:S04]  /*0b10*/  IMAD.WIDE.U32 R2, R13, R20, RZ ;  /* 0x000000140d027225 */ /* 0x000fc800078e00ff */
[----:B------:R-:W-:-:S04]  /*0b20*/  IMAD.WIDE.U32 R4, P0, R7, R21, R2 ;  /* 0x0000001507047225 */ /* 0x000fc80007800002 */
[----:B------:R-:W-:-:S04]  /*0b30*/  IMAD.WIDE.U32 R2, R7, R20, RZ ;  /* 0x0000001407027225 */ /* 0x000fc800078e00ff */
[----:B------:R-:W-:Y:S01]  /*0b40*/  IMAD.X R7, RZ, RZ, RZ, P0 ;  /* 0x000000ffff077224 */ /* 0x000fe200000e06ff */
[----:B------:R-:W-:Y:S01]  /*0b50*/  IADD3 RZ, P0, R3, R4, RZ ;  /* 0x0000000403ff7210 */ /* 0x000fe20007f1e0ff */
[----:B------:R-:W-:-:S04]  /*0b60*/  IMAD.MOV.U32 R6, RZ, RZ, R5 ;  /* 0x000000ffff067224 */ /* 0x000fc800078e0005 */
[----:B------:R-:W-:-:S08]  /*0b70*/  IMAD.WIDE.U32.X R2, R13, R21, R6, P0 ;  /* 0x000000150d027225 */ /* 0x000fd000000e0406 */
.L_x_6:
[----:B-1----:R-:W-:Y:S01]  /*0b80*/  SHF.R.U64 R2, R2, R15, R3 ;  /* 0x0000000f02027219 */ /* 0x002fe20000001203 */
[----:B--2---:R-:W-:Y:S01]  /*0b90*/  VIADD R3, R16, 0xffffffff ;  /* 0xffffffff10037836 */ /* 0x004fe20000000000 */
[----:B------:R-:W-:Y:S01]  /*0ba0*/  LOP3.LUT R9, R22, R9, RZ, 0xc0, !PT ;  /* 0x0000000916097212 */ /* 0x000fe200078ec0ff */
[----:B------:R-:W-:Y:S02]  /*0bb0*/  IMAD.MOV R10, RZ, RZ, -R10 ;  /* 0x000000ffff0a7224 */ /* 0x000fe400078e0a0a */
[----:B------:R-:W-:Y:S01]  /*0bc0*/  IMAD.MOV R4, RZ, RZ, -R2 ;  /* 0x000000ffff047224 */ /* 0x000fe200078e0a02 */
[----:B------:R-:W-:Y:S01]  /*0bd0*/  LOP3.LUT R14, R14, R3, RZ, 0xc0, !PT ;  /* 0x000000030e0e7212 */ /* 0x000fe200078ec0ff */
[----:B------:R-:W-:Y:S02]  /*0be0*/  @P4 IMAD R0, R12, R10, R11 ;  /* 0x0000000a0c004224 */ /* 0x000fe400078e020b */
[----:B------:R-:W-:Y:S02]  /*0bf0*/  IMAD R9, R8, R2, R9 ;  /* 0x0000000208097224 */ /* 0x000fe400078e0209 */
[----:B0-----:R-:W-:-:S02]  /*0c00*/  IMAD R3, R4, R17, R24 ;  /* 0x0000001104037224 */ /* 0x001fc400078e0218 */
[----:B------:R-:W-:Y:S02]  /*0c10*/  IMAD R2, R9, R19, R0 ;  /* 0x0000001309027224 */ /* 0x000fe400078e0200 */
[----:B------:R-:W-:Y:S02]  /*0c20*/  IMAD R3, R3, R16, R14 ;  /* 0x0000001003037224 */ /* 0x000fe400078e020e */
[----:B------:R-:W-:-:S03]  /*0c30*/  IMAD.MOV.U32 R0, RZ, RZ, 0x1 ;  /* 0x00000001ff007424 */ /* 0x000fc600078e00ff */
[----:B------:R-:W-:Y:S02]  /*0c40*/  SEL R4, R3, R2, !P4 ;  /* 0x0000000203047207 */ /* 0x000fe40006000000 */
[----:B------:R-:W-:-:S03]  /*0c50*/  SEL R2, R2, R3, !P4 ;  /* 0x0000000302027207 */ /* 0x000fc60006000000 */
[----:B------:R0:W-:Y:S04]  /*0c60*/  STL [R1+0x458], R4 ;  /* 0x0004580401007387 */ /* 0x0001e80000100800 */
[----:B------:R0:W-:Y:S02]  /*0c70*/  STL [R1+0x45c], R2 ;  /* 0x00045c0201007387 */ /* 0x0001e40000100800 */
.L_x_4:
[----:B------:R-:W-:-:S08]  /*0c80*/  NOP ;  /* 0x0000000000007918 */ /* 0x000fd00000000000 */
[----:B------:R-:W1:Y:S02]  /*0c90*/  USETMAXREG.TRY_ALLOC.CTAPOOL UP0, 0xf0 ;  /* 0x000000f0000079c8 */ /* 0x000e640008000600 */
[----:B-1----:R-:W-:-:S13]  /*0ca0*/  PLOP3.LUT P0, PT, PT, PT, UP0, 0x80, 0x0 ;  /* 0x000000000000781c */ /* 0x002fda0003f0f008 */
[----:B------:R-:W-:Y:S05]  /*0cb0*/  @!P0 BRA `(.L_x_4) ;  /* 0xfffffffc00f08947 */ /* 0x000fea000383ffff */
[----:B------:R-:W-:Y:S01]  /*0cc0*/  ULDC.64 UR4, c[0x0][0x598] ;  /* 0x0001660000047ab9 */ /* 0x000fe20000000a00 */
[----:B------:R-:W-:Y:S01]  /*0cd0*/  ULDC.64 UR14, c[0x0][0x208] ;  /* 0x00008200000e7ab9 */ /* 0x000fe20000000a00 */
[----:B------:R-:W-:-:S04]  /*0ce0*/  ISETP.NE.U32.AND P0, PT, RZ, UR4, PT ;  /* 0x00000004ff007c0c */ /* 0x000fc8000bf05070 */
[----:B------:R-:W-:-:S13]  /*0cf0*/  ISETP.NE.AND.EX P0, PT, RZ, UR5, PT, P0 ;  /* 0x00000005ff007c0c */ /* 0x000fda000bf05300 */
[----:B------:R-:W-:Y:S05]  /*0d00*/  @!P0 BRA `(.L_x_7) ;  /* 0x0000000000208947 */ /* 0x000fea0003800000 */
[----:B0-----:R-:W0:Y:S02]  /*0d10*/  LDC.64 R2, c[0x0][0x598] ;  /* 0x00016600ff027b82 */ /* 0x001e240000000a00 */
[----:B0-----:R-:W2:Y:S02]  /*0d20*/  LDG.E.64 R2, desc[UR14][R2.64] ;  /* 0x0000000e02027981 */ /* 0x001ea4000c1e1b00 */
[----:B--2---:R-:W-:-:S04]  /*0d30*/  ISETP.NE.U32.AND P0, PT, R2, RZ, PT ;  /* 0x000000ff0200720c */ /* 0x004fc80003f05070 */
[----:B------:R-:W-:-:S13]  /*0d40*/  ISETP.NE.AND.EX P0, PT, R3, RZ, PT, P0 ;  /* 0x000000ff0300720c */ /* 0x000fda0003f05300 */
[----:B------:R-:W-:Y:S05]  /*0d50*/  @!P0 BRA `(.L_x_7) ;  /* 0x00000000000c8947 */ /* 0x000fea0003800000 */
[----:B------:R-:W2:Y:S02]  /*0d60*/  LD.E R2, desc[UR14][R2.64] ;  /* 0x0000000e02027980 */ /* 0x000ea4000c101900 */
[----:B--2---:R-:W-:Y:S01]  /*0d70*/  R2UR UR20, R2 ;  /* 0x00000000021472ca */ /* 0x004fe200000e0000 */
[----:B------:R-:W-:-:S14]  /*0d80*/  BRA `(.L_x_8) ;  /* 0x0000000000247947 */ /* 0x000fdc0003800000 */
.L_x_7:
[----:B------:R-:W-:Y:S02]  /*0d90*/  ULDC.64 UR4, c[0x0][0x588] ;  /* 0x0001620000047ab9 */ /* 0x000fe40000000a00 */
[----:B------:R-:W-:-:S04]  /*0da0*/  ISETP.NE.U32.AND P0, PT, RZ, UR4, PT ;  /* 0x00000004ff007c0c */ /* 0x000fc8000bf05070 */
[----:B------:R-:W-:-:S13]  /*0db0*/  ISETP.NE.AND.EX P0, PT, RZ, UR5, PT, P0 ;  /* 0x00000005ff007c0c */ /* 0x000fda000bf05300 */
[----:B------:R-:W-:Y:S05]  /*0dc0*/  @!P0 BRA `(.L_x_9) ;  /* 0x0000000000108947 */ /* 0x000fea0003800000 */
[----:B0-----:R-:W0:Y:S02]  /*0dd0*/  LDC.64 R2, c[0x0][0x588] ;  /* 0x00016200ff027b82 */ /* 0x001e240000000a00 */
[----:B0-----:R-:W2:Y:S02]  /*0de0*/  LDG.E R2, desc[UR14][R2.64] ;  /* 0x0000000e02027981 */ /* 0x001ea4000c1e1900 */
[----:B--2---:R-:W-:Y:S01]  /*0df0*/  R2UR UR20, R2 ;  /* 0x00000000021472ca */ /* 0x004fe200000e0000 */
[----:B------:R-:W-:-:S14]  /*0e00*/  BRA `(.L_x_8) ;  /* 0x0000000000047947 */ /* 0x000fdc0003800000 */
.L_x_9:
[----:B------:R-:W-:-:S05]  /*0e10*/  ULDC UR20, c[0x0][0x580] ;  /* 0x0001600000147ab9 */ /* 0x000fca0000000800 */
.L_x_8:
[----:B------:R-:W-:Y:S02]  /*0e20*/  ULDC.64 UR4, c[0x0][0x5a0] ;  /* 0x0001680000047ab9 */ /* 0x000fe40000000a00 */
        /* <DEDUP_REMOVED lines=11> */
.L_x_10:
        /* <DEDUP_REMOVED lines=8> */
.L_x_12:
[----:B------:R-:W-:-:S05]  /*0f60*/  ULDC UR21, c[0x0][0x584] ;  /* 0x0001610000157ab9 */ /* 0x000fca0000000800 */
.L_x_11:
[----:B------:R-:W-:-:S13]  /*0f70*/  LOP3.LUT P0, RZ, R0, 0xff, RZ, 0xc0, !PT ;  /* 0x000000ff00ff7812 */ /* 0x000fda000780c0ff */
[----:B------:R-:W-:Y:S05]  /*0f80*/  @!P0 EXIT ;  /* 0x000000000000894d */ /* 0x000fea0003800000 */
[----:B------:R-:W-:Y:S01]  /*0f90*/  ULDC UR4, c[0x0][0x28c] ;  /* 0x0000a30000047ab9 */ /* 0x000fe20000000800 */
[----:B------:R-:W-:Y:S02]  /*0fa0*/  ULOP3.LUT UR22, UR13, 0x1, URZ, 0xfc, !UPT ;  /* 0x000000010d167892 */ /* 0x000fe4000f8efc3f */
[----:B------:R-:W-:-:S04]  /*0fb0*/  UIADD3 UR4, UR4, 0x7f, URZ ;  /* 0x0000007f04047890 */ /* 0x000fc8000fffe03f */
[----:B------:R-:W-:-:S04]  /*0fc0*/  USHF.R.S32.HI UR5, URZ, 0x1f, UR4 ;  /* 0x0000001f3f057899 */ /* 0x000fc80008011404 */
[----:B------:R-:W-:-:S03]  /*0fd0*/  ULEA.HI UR5, UR5, UR4, URZ, 0x7 ;  /* 0x0000000405057291 */ /* 0x000fc6000f8f383f */
[----:B------:R-:W-:Y:S01]  /*0fe0*/  UMOV UR4, URZ ;  /* 0x0000003f00047c82 */ /* 0x000fe20008000000 */
[----:B------:R-:W-:-:S03]  /*0ff0*/  USHF.R.S32.HI UR10, URZ, 0x7, UR5 ;  /* 0x000000073f0a7899 */ /* 0x000fc60008011405 */
[----:B------:R-:W-:-:S09]  /*1000*/  UMOV UR5, URZ ;  /* 0x0000003f00057c82 */ /* 0x000fd20008000000 */
.L_x_549:
[----:B------:R-:W-:Y:S01]  /*1010*/  STL [R1+0x44c], RZ ;  /* 0x00044cff01007387 */ /* 0x000fe20000100800 */
[----:B-1----:R-:W1:Y:S01]  /*1020*/  S2UR UR18, SR_CgaCtaId ;  /* 0x00000000001279c3 */ /* 0x002e620000008800 */
[----:B------:R-:W-:Y:S01]  /*1030*/  UMOV UR17, 0x400 ;  /* 0x0000040000117882 */ /* 0x000fe20000000000 */
[----:B------:R-:W-:Y:S01]  /*1040*/  UMOV UR6, URZ ;  /* 0x0000003f00067c82 */ /* 0x000fe20008000000 */
[----:B------:R-:W-:Y:S01]  /*1050*/  STL [R1+0x448], RZ ;  /* 0x000448ff01007387 */ /* 0x000fe20000100800 */
[----:B------:R-:W-:Y:S01]  /*1060*/  UMOV UR7, URZ ;  /* 0x0000003f00077c82 */ /* 0x000fe20008000000 */
[----:B------:R-:W-:Y:S01]  /*1070*/  UMOV UR8, URZ ;  /* 0x0000003f00087c82 */ /* 0x000fe20008000000 */
[----:B------:R-:W-:Y:S01]  /*1080*/  UMOV UR23, UR5 ;  /* 0x0000000500177c82 */ /* 0x000fe20008000000 */
[----:B------:R-:W-:Y:S01]  /*1090*/  STL [R1+0x444], RZ ;  /* 0x000444ff01007387 */ /* 0x000fe20000100800 */
[----:B0-----:R-:W0:Y:S01]  /*10a0*/  LDC R2, c[0x0][0x28c] ;  /* 0x0000a300ff027b82 */ /* 0x001e220000000800 */
[----:B------:R-:W-:Y:S01]  /*10b0*/  UMOV UR24, UR4 ;  /* 0x0000000400187c82 */ /* 0x000fe20008000000 */
[----:B------:R-:W-:Y:S01]  /*10c0*/  CS2R R236, SRZ ;  /* 0x0000000000ec7805 */ /* 0x000fe2000001ff00 */
[----:B------:R-:W-:Y:S01]  /*10d0*/  STL [R1+0x440], RZ ;  /* 0x000440ff01007387 */ /* 0x000fe20000100800 */
[----:B------:R-:W-:-:S02]  /*10e0*/  CS2R R234, SRZ ;  /* 0x0000000000ea7805 */ /* 0x000fc4000001ff00 */
[----:B------:R-:W-:Y:S02]  /*10f0*/  CS2R R232, SRZ ;  /* 0x0000000000e87805 */ /* 0x000fe4000001ff00 */
[----:B------:R-:W-:Y:S01]  /*1100*/  CS2R R230, SRZ ;  /* 0x0000000000e67805 */ /* 0x000fe2000001ff00 */
[----:B------:R-:W-:Y:S01]  /*1110*/  STL [R1+0x43c], RZ ;  /* 0x00043cff01007387 */ /* 0x000fe20000100800 */
[----:B------:R-:W-:Y:S02]  /*1120*/  CS2R R228, SRZ ;  /* 0x0000000000e47805 */ /* 0x000fe4000001ff00 */
[----:B------:R-:W-:Y:S02]  /*1130*/  CS2R R226, SRZ ;  /* 0x0000000000e27805 */ /* 0x000fe4000001ff00 */
        /* <DEDUP_REMOVED lines=14> */
[----:B0-----:R-:W-:Y:S02]  /*1220*/  ISETP.GE.AND P0, PT, R2, 0x1, PT ;  /* 0x000000010200780c */ /* 0x001fe40003f06270 */
        /* <DEDUP_REMOVED lines=49> */
[----:B--2---:R-:W-:Y:S01]  /*1540*/  CS2R R2, SRZ ;  /* 0x0000000000027805 */ /* 0x004fe2000001ff00 */
        /* <DEDUP_REMOVED lines=85> */
[----:B------:R-:W-:-:S03]  /*1aa0*/  CS2R R150, SRZ ;  /* 0x0000000000967805 */ /* 0x000fc6000001ff00 */
[----:B------:R-:W-:Y:S04]  /*1ab0*/  STL [R1+0x3a0], RZ ;  /* 0x0003a0ff01007387 */ /* 0x000fe80000100800 */
        /* <DEDUP_REMOVED lines=104> */
[----:B------:R-:W-:Y:S04]  /*2140*/  STL [R1], RZ ;  /* 0x000000ff01007387 */ /* 0x000fe80000100800 */
        /* <DEDUP_REMOVED lines=39> */
[----:B------:R-:W-:Y:S01]  /*23c0*/  STL [R1+0xa0], RZ ;  /* 0x0000a0ff01007387 */ /* 0x000fe20000100800 */
[----:B------:R-:W0:Y:S03]  /*23d0*/  S2R R0, SR_TID.X ;  /* 0x0000000000007919 */ /* 0x000e260000002100 */
        /* <DEDUP_REMOVED lines=8> */
[----:B0-----:R-:W-:-:S03]  /*2460*/  LOP3.LUT R0, R0, 0x80, RZ, 0xc0, !PT ;  /* 0x0000008000007812 */ /* 0x001fc600078ec0ff */
[----:B------:R-:W-:Y:S01]  /*2470*/  STL [R1+0xc4], RZ ;  /* 0x0000c4ff01007387 */ /* 0x000fe20000100800 */
[----:B------:R-:W-:-:S03]  /*2480*/  SHF.R.U32.HI R0, RZ, 0x7, R0 ;  /* 0x00000007ff007819 */ /* 0x000fc60000011600 */
        /* <DEDUP_REMOVED lines=33> */
[----:B------:R-:W0:Y:S04]  /*26a0*/  SHFL.IDX PT, R0, R0, RZ, 0x1f ;  /* 0x00001fff00007589 */ /* 0x000e2800000e0000 */
[----:B------:R2:W-:Y:S04]  /*26b0*/  STL [R1+0x14c], RZ ;  /* 0x00014cff01007387 */ /* 0x0005e80000100800 */
[----:B------:R2:W-:Y:S04]  /*26c0*/  STL [R1+0x150], RZ ;  /* 0x000150ff01007387 */ /* 0x0005e80000100800 */
[----:B------:R2:W-:Y:S04]  /*26d0*/  STL [R1+0x154], RZ ;  /* 0x000154ff01007387 */ /* 0x0005e80000100800 */
[----:B------:R2:W-:Y:S04]  /*26e0*/  STL [R1+0x158], RZ ;  /* 0x000158ff01007387 */ /* 0x0005e80000100800 */
[----:B------:R2:W-:Y:S04]  /*26f0*/  STL [R1+0x15c], RZ ;  /* 0x00015cff01007387 */ /* 0x0005e80000100800 */
[----:B------:R2:W-:Y:S01]  /*2700*/  STL [R1+0x160], RZ ;  /* 0x000160ff01007387 */ /* 0x0005e20000100800 */
[----:B0-----:R-:W-:-:S03]  /*2710*/  R2UR UR11, R0 ;  /* 0x00000000000b72ca */ /* 0x001fc600000e0000 */
[----:B------:R2:W-:Y:S04]  /*2720*/  STL [R1+0x164], RZ ;  /* 0x000164ff01007387 */ /* 0x0005e80000100800 */
[----:B------:R2:W-:Y:S04]  /*2730*/  STL [R1+0x168], RZ ;  /* 0x000168ff01007387 */ /* 0x0005e80000100800 */
[----:B------:R2:W-:Y:S02]  /*2740*/  STL [R1+0x16c], RZ ;  /* 0x00016cff01007387 */ /* 0x0005e40000100800 */
[----:B------:R-:W-:-:S02]  /*2750*/  ULEA.HI UR12, UR11, UR11, URZ, 0x1 ;  /* 0x0000000b0b0c7291 */ /* 0x000fc4000f8f083f */
[----:B------:R2:W-:Y:S02]  /*2760*/  STL [R1+0x170], RZ ;  /* 0x000170ff01007387 */ /* 0x0005e40000100800 */
[----:B------:R-:W-:Y:S02]  /*2770*/  ULOP3.LUT UR16, UR12, 0x7fffe, URZ, 0xc0, !UPT ;  /* 0x0007fffe0c107892 */ /* 0x000fe4000f8ec03f */
[----:B------:R2:W-:Y:S01]  /*2780*/  STL [R1+0x174], RZ ;  /* 0x000174ff01007387 */ /* 0x0005e20000100800 */
[----:B-1----:R-:W-:Y:S02]  /*2790*/  ULEA UR12, UR18, UR17, 0x18 ;  /* 0x00000011120c7291 */ /* 0x002fe4000f8ec03f */
[----:B------:R-:W-:Y:S01]  /*27a0*/  UIADD3 UR16, UR11, -UR16, URZ ;  /* 0x800000100b107290 */ /* 0x000fe2000fffe03f */
[----:B------:R2:W-:Y:S03]  /*27b0*/  STL [R1+0x178], RZ ;  /* 0x000178ff01007387 */ /* 0x0005e60000100800 */
[----:B------:R-:W-:Y:S01]  /*27c0*/  ULEA UR16, UR16, UR12, 0xd ;  /* 0x0000000c10107291 */ /* 0x000fe2000f8e683f */
[----:B------:R2:W-:Y:S03]  /*27d0*/  STL [R1+0x17c], RZ ;  /* 0x00017cff01007387 */ /* 0x0005e60000100800 */
[----:B------:R-:W-:Y:S01]  /*27e0*/  UIADD3 UR16, UR16, 0x100, URZ ;  /* 0x0000010010107890 */ /* 0x000fe2000fffe03f */
[----:B------:R2:W-:Y:S03]  /*27f0*/  STL [R1+0x180], RZ ;  /* 0x000180ff01007387 */ /* 0x0005e60000100800 */
[----:B------:R-:W-:Y:S01]  /*2800*/  USHF.R.U32.HI UR11, URZ, 0x4, UR16 ;  /* 0x000000043f0b7899 */ /* 0x000fe20008011610 */
[----:B------:R2:W-:Y:S03]  /*2810*/  STL [R1+0x184], RZ ;  /* 0x000184ff01007387 */ /* 0x0005e60000100800 */
[----:B------:R-:W-:Y:S01]  /*2820*/  ULOP3.LUT UR11, UR11, 0x3fff, URZ, 0xc0, !UPT ;  /* 0x00003fff0b0b7892 */ /* 0x000fe2000f8ec03f */
[----:B------:R2:W-:Y:S04]  /*2830*/  STL [R1+0x188], RZ ;  /* 0x000188ff01007387 */ /* 0x0005e80000100800 */
        /* <DEDUP_REMOVED lines=28> */
[----:B------:R2:W-:Y:S01]  /*2a00*/  STL [R1+0x1fc], RZ ;  /* 0x0001fcff01007387 */ /* 0x0005e20000100800 */
[----:B------:R-:W-:Y:S05]  /*2a10*/  @!P0 BRA `(.L_x_13) ;  /* 0x0000006000a88947 */ /* 0x000fea0003800000 */
[----:B------:R-:W-:-:S06]  /*2a20*/  UISETP.NE.AND UP0, UPT, UR22, 0x3, UPT ;  /* 0x000000031600788c */ /* 0x000fcc000bf05270 */
[----:B------:R-:W-:-:S13]  /*2a30*/  PLOP3.LUT P1, PT, PT, PT, UP0, 0x80, 0x0 ;  /* 0x000000000000781c */ /* 0x000fda0003f2f008 */
[----:B------:R-:W-:Y:S05]  /*2a40*/  @!P1 BRA `(.L_x_14) ;  /* 0x0000000000049947 */ /* 0x000fea0003800000 */
[----:B------:R-:W-:Y:S01]  /*2a50*/  BPT.TRAP 0x1 ;  /* 0x000000040000795c */ /* 0x000fe20000300000 */
.L_x_14:
[----:B------:R-:W-:Y:S01]  /*2a60*/  ULEA UR6, UR5, UR12, 0x3 ;  /* 0x0000000c05067291 */ /* 0x000fe2000f8e183f */
[----:B------:R-:W-:-:S05]  /*2a70*/  IMAD.U32 R0, RZ, RZ, UR4 ;  /* 0x00000004ff007e24 */ /* 0x000fca000f8e00ff */
[----:B------:R-:W-:-:S04]  /*2a80*/  SHF.L.U32 R0, R0, 0x1f, RZ ;  /* 0x0000001f00007819 */ /* 0x000fc800000006ff */
[----:B------:R0:W1:Y:S01]  /*2a90*/  SYNCS.PHASECHK.TRANS64.TRYWAIT P0, [UR6], R0 ;  /* 0x00000000ff0075a7 */ /* 0x0000620008000146 */
[----:B------:R-:W-:Y:S05]  /*2aa0*/  @!P1 BRA `(.L_x_15) ;  /* 0x0000000000049947 */ /* 0x000fea0003800000 */
[----:B------:R-:W-:Y:S01]  /*2ab0*/  BPT.TRAP 0x1 ;  /* 0x000000040000795c */ /* 0x000fe20000300000 */
.L_x_15:
[----:B-1----:R-:W-:Y:S05]  /*2ac0*/  @P0 BRA `(.L_x_16) ;  /* 0x0000000000080947 */ /* 0x002fea0003800000 */
[----:B------:R-:W1:Y:S02]  /*2ad0*/  SYNCS.PHASECHK.TRANS64.TRYWAIT P0, [UR6], R0 ;  /* 0x00000000ff0075a7 */ /* 0x000e640008000146 */
[----:B-1----:R-:W-:Y:S05]  /*2ae0*/  @!P0 BRA `(.L_x_17) ;  /* 0x0000026c00548947 */ /* 0x002fea0003800000 */
.L_x_16:
[----:B------:R-:W-:Y:S01]  /*2af0*/  UIADD3 UR6, UR12, 0x18100, URZ ;  /* 0x000181000c067890 */ /* 0x000fe2000fffe03f */
[----:B------:R-:W-:Y:S01]  /*2b00*/  WARPGROUP.ARRIVE ;  /* 0x00000000000079c5 */ /* 0x000fe20000000000 */
[----:B------:R-:W-:Y:S02]  /*2b10*/  ULOP3.LUT UR7, UR11, 0x10000, URZ, 0xfc, !UPT ;  /* 0x000100000b077892 */ /* 0x000fe4000f8efc3f */
[----:B------:R-:W-:Y:S02]  /*2b20*/  USHF.R.U32.HI UR6, URZ, 0x4, UR6 ;  /* 0x000000043f067899 */ /* 0x000fe40008011606 */
[----:B------:R-:W-:Y:S02]  /*2b30*/  ULEA UR7, UR5, UR7, 0xb ;  /* 0x0000000705077291 */ /* 0x000fe4000f8e583f */
[----:B------:R-:W-:Y:S01]  /*2b40*/  ULOP3.LUT UR6, UR6, 0x3fff, URZ, 0xc0, !UPT ;  /* 0x00003fff06067892 */ /* 0x000fe2000f8ec03f */
[----:B------:R-:W-:Y:S01]  /*2b50*/  UMOV UR17, 0x40000040 ;  /* 0x4000004000117882 */ /* 0x000fe20000000000 */
[----:B------:R-:W-:-:S02]  /*2b60*/  UMOV UR19, 0x40000040 ;  /* 0x4000004000137882 */ /* 0x000fc40000000000 */
[----:B------:R-:W-:Y:S01]  /*2b70*/  ULOP3.LUT UR6, UR6, 0x10000, URZ, 0xfc, !UPT ;  /* 0x0001000006067892 */ /* 0x000fe2000f8efc3f */
[----:B------:R-:W-:-:S03]  /*2b80*/  UMOV UR16, UR7 ;  /* 0x0000000700107c82 */ /* 0x000fc60008000000 */
[----:B------:R-:W-:-:S07]  /*2b90*/  ULEA UR8, UR5, UR6, 0xb ;  /* 0x0000000605087291 */ /* 0x000fce000f8e583f */
[----:B------:R-:W-:Y:S02]  /*2ba0*/  UMOV UR18, UR8 ;  /* 0x0000000800127c82 */ /* 0x000fe40008000000 */
[----:B------:R-:W-:Y:S01]  /*2bb0*/  QGMMA.64x256x32.F32.E4M3.E4M3 R24, gdesc[UR16], RZ, !UPT, gsb0 ;  /* 0x03e00000101879f3 */ /* 0x000fe2000c0008ff */
[----:B------:R-:W-:Y:S01]  /*2bc0*/  UIADD3 UR16, UR7, 0x400, URZ ;  /* 0x0000040007107890 */ /* 0x000fe2000fffe03f */
[----:B------:R-:W-:Y:S01]  /*2bd0*/  UMOV UR17, 0x40000040 ;  /* 0x4000004000117882 */ /* 0x000fe20000000000 */
[----:B------:R-:W-:Y:S02]  /*2be0*/  WARPGROUP.DEPBAR.LE gsb0, 0x0 ;  /* 0x00008000000079c5 */ /* 0x000fe40000010000 */
[----:B------:R-:W-:Y:S04]  /*2bf0*/  STL.64 [R1], R24 ;  /* 0x0000001801007387 */ /* 0x000fe80000100a00 */
[----:B------:R-:W-:Y:S04]  /*2c00*/  STL.64 [R1+0x8], R26 ;  /* 0x0000081a01007387 */ /* 0x000fe80000100a00 */
        /* <DEDUP_REMOVED lines=61> */
[----:B------:R3:W-:Y:S02]  /*2fe0*/  STL.64 [R1+0x1f8], R150 ;  /* 0x0001f89601007387 */ /* 0x0007e40000100a00 */
[----:B---3--:R-:W-:-:S06]  /*2ff0*/  WARPGROUP.ARRIVE ;  /* 0x00000000000079c5 */ /* 0x008fcc0000000000 */
[----:B------:R-:W-:Y:S03]  /*3000*/  QGMMA.64x256x32.F32.E4M3.E4M3 R24, gdesc[UR16], RZ, !UPT, gsb0 ;  /* 0x03e00000101879f3 */ /* 0x000fe6000c0008ff */
[----:B------:R-:W-:Y:S02]  /*3010*/  WARPGROUP.DEPBAR.LE gsb0, 0x0 ;  /* 0x00008000000079c5 */ /* 0x000fe40000010000 */
        /* <DEDUP_REMOVED lines=63> */
[----:B------:R3:W-:Y:S04]  /*3410*/  STL.64 [R1+0x5c8], R24 ;  /* 0x0005c81801007387 */ /* 0x0007e80000100a00 */
[----:B---3--:R-:W3:Y:S04]  /*3420*/  LDL.LU.64 R24, [R1] ;  /* 0x0000000001187983 */ /* 0x008ee80000300a00 */
[----:B------:R-:W3:Y:S04]  /*3430*/  LDL.LU.64 R26, [R1+0x8] ;  /* 0x00000800011a7983 */ /* 0x000ee80000300a00 */
        /* <DEDUP_REMOVED lines=61> */
[----:B------:R-:W3:Y:S01]  /*3810*/  LDL.LU.64 R150, [R1+0x1f8] ;  /* 0x0001f80001967983 */ /* 0x000ee20000300a00 */
[----:B------:R-:W-:-:S02]  /*3820*/  UIADD3 UR16, UR7, 0x2, URZ ;  /* 0x0000000207107890 */ /* 0x000fc4000fffe03f */
[----:B------:R-:W-:Y:S01]  /*3830*/  UIADD3 UR18, UR8, 0x2, URZ ;  /* 0x0000000208127890 */ /* 0x000fe2000fffe03f */
[----:B------:R-:W-:Y:S01]  /*3840*/  UMOV UR17, 0x40000040 ;  /* 0x4000004000117882 */ /* 0x000fe20000000000 */
[----:B------:R-:W-:Y:S01]  /*3850*/  UMOV UR19, 0x40000040 ;  /* 0x4000004000137882 */ /* 0x000fe20000000000 */
[----:B---3--:R-:W-:-:S06]  /*3860*/  WARPGROUP.ARRIVE ;  /* 0x00000000000079c5 */ /* 0x008fcc0000000000 */
[----:B------:R-:W-:Y:S03]  /*3870*/  QGMMA.64x256x32.F32.E4M3.E4M3 R24, gdesc[UR16], R24, gsb0 ;  /* 0x03e00000101879f3 */ /* 0x000fe60008000818 */
[----:B------:R-:W-:Y:S02]  /*3880*/  WARPGROUP.DEPBAR.LE gsb0, 0x0 ;  /* 0x00008000000079c5 */ /* 0x000fe40000010000 */
[----:B------:R-:W-:Y:S01]  /*3890*/  STL.64 [R1], R24 ;  /* 0x0000001801007387 */ /* 0x000fe20000100a00 */
[----:B------:R-:W-:Y:S02]  /*38a0*/  IMAD.MOV.U32 R2, RZ, RZ, R150 ;  /* 0x000000ffff027224 */ /* 0x000fe400078e0096 */
[----:B01----:R-:W-:Y:S01]  /*38b0*/  IMAD.MOV.U32 R0, RZ, RZ, R151 ;  /* 0x000000ffff007224 */ /* 0x003fe200078e0097 */
[----:B------:R-:W-:Y:S01]  /*38c0*/  STL.64 [R1+0x8], R26 ;  /* 0x0000081a01007387 */ /* 0x000fe20000100a00 */
[----:B------:R-:W-:-:S02]  /*38d0*/  IMAD.MOV.U32 R4, RZ, RZ, R148 ;  /* 0x000000ffff047224 */ /* 0x000fc400078e0094 */
[----:B------:R-:W-:Y:S01]  /*38e0*/  IMAD.MOV.U32 R3, RZ, RZ, R149 ;  /* 0x000000ffff037224 */ /* 0x000fe200078e0095 */
[----:B------:R-:W-:Y:S01]  /*38f0*/  STL.64 [R1+0x10], R28 ;  /* 0x0000101c01007387 */ /* 0x000fe20000100a00 */
[----:B------:R-:W-:Y:S02]  /*3900*/  IMAD.MOV.U32 R6, RZ, RZ, R146 ;  /* 0x000000ffff067224 */ /* 0x000fe400078e0092 */
[----:B------:R-:W-:Y:S01]  /*3910*/  IMAD.MOV.U32 R5, RZ, RZ, R147 ;  /* 0x000000ffff057224 */ /* 0x000fe200078e0093 */
[----:B------:R-:W-:Y:S01]  /*3920*/  STL.64 [R1+0x18], R30 ;  /* 0x0000181e01007387 */ /* 0x000fe20000100a00 */
[----:B------:R-:W-:Y:S02]  /*3930*/  IMAD.MOV.U32 R8, RZ, RZ, R144 ;  /* 0x000000ffff087224 */ /* 0x000fe400078e0090 */
[----:B------:R-:W-:Y:S01]  /*3940*/  IMAD.MOV.U32 R7, RZ, RZ, R145 ;  /* 0x000000ffff077224 */ /* 0x000fe200078e0091 */
        /* <DEDUP_REMOVED lines=18> */
[----:B------:R0:W-:Y:S01]  /*3a70*/  STL [R1+0x50], R44 ;  /* 0x0000502c01007387 */ /* 0x0001e20000100800 */
[----:B------:R-:W-:-:S02]  /*3a80*/  IMAD.MOV.U32 R22, RZ, RZ, R130 ;  /* 0x000000ffff167224 */ /* 0x000fc400078e0082 */
[----:B------:R-:W-:Y:S01]  /*3a90*/  IMAD.MOV.U32 R21, RZ, RZ, R131 ;  /* 0x000000ffff157224 */ /* 0x000fe200078e0083 */
[----:B------:R-:W3:Y:S01]  /*3aa0*/  LDL.LU.64 R150, [R1+0x7c0] ;  /* 0x0007c00001967983 */ /* 0x000ee20000300a00 */
[----:B------:R-:W-:Y:S02]  /*3ab0*/  IMAD.MOV.U32 R212, RZ, RZ, R128 ;  /* 0x000000ffffd47224 */ /* 0x000fe400078e0080 */
[----:B------:R-:W-:Y:S01]  /*3ac0*/  IMAD.MOV.U32 R23, RZ, RZ, R129 ;  /* 0x000000ffff177224 */ /* 0x000fe200078e0081 */
[----:B------:R-:W3:Y:S01]  /*3ad0*/  LDL.LU.64 R148, [R1+0x7b8] ;  /* 0x0007b80001947983 */ /* 0x000ee20000300a00 */
[----:B------:R-:W-:Y:S02]  /*3ae0*/  IMAD.MOV.U32 R210, RZ, RZ, R126 ;  /* 0x000000ffffd27224 */ /* 0x000fe400078e007e */
[----:B------:R-:W-:Y:S01]  /*3af0*/  IMAD.MOV.U32 R211, RZ, RZ, R127 ;  /* 0x000000ffffd37224 */ /* 0x000fe200078e007f */
[----:B------:R-:W3:Y:S01]  /*3b00*/  LDL.LU.64 R146, [R1+0x7b0] ;  /* 0x0007b00001927983 */ /* 0x000ee20000300a00 */
        /* <DEDUP_REMOVED lines=120> */
[----:B------:R-:W-:-:S03]  /*4290*/  IMAD.MOV.U32 R235, RZ, RZ, R45 ;  /* 0x000000ffffeb7224 */ /* 0x000fc600078e002d */
        /* <DEDUP_REMOVED lines=10> */
[----:B0-----:R-:W3:Y:S04]  /*4340*/  LDL.LU.64 R44, [R1+0x618] ;  /* 0x00061800012c7983 */ /* 0x001ee80000300a00 */
        /* <DEDUP_REMOVED lines=10> */
[----:B------:R-:W-:Y:S01]  /*43f0*/  UIADD3 UR16, UR7, 0x402, URZ ;  /* 0x0000040207107890 */ /* 0x000fe2000fffe03f */
[----:B------:R-:W-:Y:S01]  /*4400*/  UMOV UR17, 0x40000040 ;  /* 0x4000004000117882 */ /* 0x000fe20000000000 */
[----:B---3--:R-:W-:-:S07]  /*4410*/  WARPGROUP.ARRIVE ;  /* 0x00000000000079c5 */ /* 0x008fce0000000000 */
[----:B------:R-:W-:Y:S03]  /*4420*/  QGMMA.64x256x32.F32.E4M3.E4M3 R24, gdesc[UR16], R24, gsb0 ;  /* 0x03e00000101879f3 */ /* 0x000fe60008000818 */
        /* <DEDUP_REMOVED lines=23> */
[----:B0-----:R-:W3:Y:S04]  /*45a0*/  LDL.LU R108, [R1] ;  /* 0x00000000016c7983 */ /* 0x001ee80000300800 */
[----:B------:R-:W3:Y:S04]  /*45b0*/  LDL.LU R109, [R1+0x4] ;  /* 0x00000400016d7983 */ /* 0x000ee80000300800 */
        /* <DEDUP_REMOVED lines=18> */
[----:B------:R-:W3:Y:S01]  /*46e0*/  LDL.LU R128, [R1+0x50] ;  /* 0x0000500001807983 */ /* 0x000ee20000300800 */
[----:B------:R-:W-:-:S02]  /*46f0*/  IMAD.MOV.U32 R129, RZ, RZ, R235 ;  /* 0x000000ffff817224 */ /* 0x000fc400078e00eb */
[----:B------:R-:W-:Y:S02]  /*4700*/  IMAD.MOV.U32 R130, RZ, RZ, R234 ;  /* 0x000000ffff827224 */ /* 0x000fe400078e00ea */
[----:B------:R-:W-:Y:S02]  /*4710*/  IMAD.MOV.U32 R131, RZ, RZ, R233 ;  /* 0x000000ffff837224 */ /* 0x000fe400078e00e9 */
[----:B------:R-:W-:Y:S02]  /*4720*/  IMAD.MOV.U32 R132, RZ, RZ, R232 ;  /* 0x000000ffff847224 */ /* 0x000fe400078e00e8 */
[----:B------:R-:W-:Y:S02]  /*4730*/  IMAD.MOV.U32 R133, RZ, RZ, R231 ;  /* 0x000000ffff857224 */ /* 0x000fe400078e00e7 */
[----:B------:R-:W-:Y:S02]  /*4740*/  IMAD.MOV.U32 R134, RZ, RZ, R230 ;  /* 0x000000ffff867224 */ /* 0x000fe400078e00e6 */
        /* <DEDUP_REMOVED lines=39> */
[----:B------:R-:W-:Y:S01]  /*49c0*/  IMAD.MOV.U32 R235, RZ, RZ, R0 ;  /* 0x000000ffffeb7224 */ /* 0x000fe200078e0000 */
[----:B------:R-:W-:Y:S02]  /*49d0*/  UIADD3 UR16, UR7, 0x4, URZ ;  /* 0x0000000407107890 */ /* 0x000fe4000fffe03f */
[----:B------:R-:W-:Y:S01]  /*49e0*/  UIADD3 UR18, UR8, 0x4, URZ ;  /* 0x0000000408127890 */ /* 0x000fe2000fffe03f */
[----:B------:R-:W-:Y:S01]  /*49f0*/  UMOV UR17, 0x40000040 ;  /* 0x4000004000117882 */ /* 0x000fe20000000000 */
[----:B------:R-:W-:Y:S01]  /*4a00*/  UMOV UR19, 0x40000040 ;  /* 0x4000004000137882 */ /* 0x000fe20000000000 */
[----:B---3--:R-:W-:-:S06]  /*4a10*/  WARPGROUP.ARRIVE ;  /* 0x00000000000079c5 */ /* 0x008fcc0000000000 */
[----:B------:R-:W-:Y:S03]  /*4a20*/  QGMMA.64x256x32.F32.E4M3.E4M3 R108, gdesc[UR16], R108, gsb0 ;  /* 0x03e00000106c79f3 */ /* 0x000fe6000800086c */
        /* <DEDUP_REMOVED lines=183> */
[----:B0-----:R-:W3:Y:S04]  /*55a0*/  LDL.LU.64 R108, [R1] ;  /* 0x00000000016c7983 */ /* 0x001ee80000300a00 */
        /* <DEDUP_REMOVED lines=183> */
[----:B------:R-:W-:-:S02]  /*6120*/  UMOV UR17, 0x40000040 ;  /* 0x4000004000117882 */ /* 0x000fc40000000000 */
[----:B------:R0:W-:Y:S01]  /*6130*/  STL [R1+0x2d0], RZ ;  /* 0x0002d0ff01007387 */ /* 0x0001e20000100800 */
[----:B------:R-:W-:-:S03]  /*6140*/  ULDC UR7, c[0x0][0x50c] ;  /* 0x0001430000077ab9 */ /* 0x000fc60000000800 */
        /* <DEDUP_REMOVED lines=37> */
[----:B---3--:R-:W-:-:S06]  /*63a0*/  WARPGROUP.ARRIVE ;  /* 0x00000000000079c5 */ /* 0x008fcc0000000000 */
[----:B------:R-:W-:Y:S01]  /*63b0*/  QGMMA.64x256x32.F32.E4M3.E4M3 R24, gdesc[UR16], R24, gsb0 ;  /* 0x03e00000101879f3 */ /* 0x000fe20008000818 */
[----:B------:R0:W-:Y:S04]  /*63c0*/  STL [R1+0x238], RZ ;  /* 0x000238ff01007387 */ /* 0x0001e80000100800 */
[----:B------:R0:W-:Y:S04]  /*63d0*/  STL [R1+0x234], RZ ;  /* 0x000234ff01007387 */ /* 0x0001e80000100800 */
[----:B------:R0:W-:Y:S04]  /*63e0*/  STL [R1+0x230], RZ ;  /* 0x000230ff01007387 */ /* 0x0001e80000100800 */
[----:B------:R0:W-:Y:S04]  /*63f0*/  STL [R1+0x22c], RZ ;  /* 0x00022cff01007387 */ /* 0x0001e80000100800 */
[----:B------:R0:W-:Y:S04]  /*6400*/  STL [R1+0x228], RZ ;  /* 0x000228ff01007387 */ /* 0x0001e80000100800 */
[----:B------:R0:W-:Y:S01]  /*6410*/  STL [R1+0x224], RZ ;  /* 0x000224ff01007387 */ /* 0x0001e20000100800 */
[----:B------:R-:W-:-:S03]  /*6420*/  UISETP.NE.AND UP0, UPT, UR7, 0x4, UPT ;  /* 0x000000040700788c */ /* 0x000fc6000bf05270 */
[----:B------:R0:W-:Y:S04]  /*6430*/  STL [R1+0x220], RZ ;  /* 0x000220ff01007387 */ /* 0x0001e80000100800 */
[----:B------:R0:W-:Y:S04]  /*6440*/  STL [R1+0x21c], RZ ;  /* 0x00021cff01007387 */ /* 0x0001e80000100800 */
[----:B------:R0:W-:Y:S04]  /*6450*/  STL [R1+0x218], RZ ;  /* 0x000218ff01007387 */ /* 0x0001e80000100800 */
[----:B------:R0:W-:Y:S01]  /*6460*/  STL [R1+0x214], RZ ;  /* 0x000214ff01007387 */ /* 0x0001e20000100800 */
[----:B------:R-:W-:-:S03]  /*6470*/  USEL UR7, URZ, 0x1, UP0 ;  /* 0x000000013f077887 */ /* 0x000fc60008000000 */
[----:B------:R0:W-:Y:S04]  /*6480*/  STL [R1+0x210], RZ ;  /* 0x000210ff01007387 */ /* 0x0001e80000100800 */
[----:B------:R0:W-:Y:S04]  /*6490*/  STL [R1+0x20c], RZ ;  /* 0x00020cff01007387 */ /* 0x0001e80000100800 */
[----:B------:R0:W-:Y:S04]  /*64a0*/  STL [R1+0x208], RZ ;  /* 0x000208ff01007387 */ /* 0x0001e80000100800 */
[----:B------:R0:W-:Y:S04]  /*64b0*/  STL [R1+0x204], RZ ;  /* 0x000204ff01007387 */ /* 0x0001e80000100800 */
[----:B------:R0:W-:Y:S01]  /*64c0*/  STL [R1+0x200], RZ ;  /* 0x000200ff01007387 */ /* 0x0001e20000100800 */
[----:B------:R-:W-:Y:S01]  /*64d0*/  ISETP.NE.AND P0, PT, RZ, UR7, PT ;  /* 0x00000007ff007c0c */ /* 0x000fe2000bf05270 */
[----:B------:R-:W-:Y:S01]  /*64e0*/  UMOV UR6, 0x4 ;  /* 0x0000000400067882 */ /* 0x000fe20000000000 */
[----:B------:R-:W-:Y:S01]  /*64f0*/  IMAD.MOV.U32 R0, RZ, RZ, R235 ;  /* 0x000000ffff007224 */ /* 0x000fe200078e00eb */
[----:B------:R-:W-:-:S02]  /*6500*/  CS2R R236, SRZ ;  /* 0x0000000000ec7805 */ /* 0x000fc4000001ff00 */
[----:B-1----:R-:W-:Y:S02]  /*6510*/  CS2R R234, SRZ ;  /* 0x0000000000ea7805 */ /* 0x002fe4000001ff00 */
[----:B------:R-:W-:Y:S02]  /*6520*/  CS2R R232, SRZ ;  /* 0x0000000000e87805 */ /* 0x000fe4000001ff00 */
[----:B------:R-:W-:Y:S02]  /*6530*/  CS2R R230, SRZ ;  /* 0x0000000000e67805 */ /* 0x000fe4000001ff00 */
[----:B------:R-:W-:Y:S02]  /*6540*/  CS2R R228, SRZ ;  /* 0x0000000000e47805 */ /* 0x000fe4000001ff00 */
[----:B------:R-:W-:Y:S02]  /*6550*/  CS2R R226, SRZ ;  /* 0x0000000000e27805 */ /* 0x000fe4000001ff00 */
[----:B------:R-:W-:-:S02]  /*6560*/  CS2R R224, SRZ ;  /* 0x0000000000e07805 */ /* 0x000fc4000001ff00 */
[----:B------:R-:W-:Y:S02]  /*6570*/  CS2R R222, SRZ ;  /* 0x0000000000de7805 */ /* 0x000fe4000001ff00 */
        /* <DEDUP_REMOVED lines=45> */
[----:B------:R-:W-:Y:S01]  /*6850*/  CS2R R2, SRZ ;  /* 0x0000000000027805 */ /* 0x000fe2000001ff00 */
[----:B------:R-:W-:Y:S02]  /*6860*/  WARPGROUP.DEPBAR.LE gsb0, 0x0 ;  /* 0x00008000000079c5 */ /* 0x000fe40000010000 */
[----:B0-----:R-:W-:Y:S05]  /*6870*/  @!P0 BRA `(.L_x_18) ;  /* 0x0000002000f88947 */ /* 0x001fea0003800000 */
[----:B------:R-:W3:Y:S04]  /*6880*/  LDL R2, [R1] ;  /* 0x0000000001027983 */ /* 0x000ee80000100800 */
[----:B------:R-:W4:Y:S04]  /*6890*/  LDL R3, [R1+0x4] ;  /* 0x0000040001037983 */ /* 0x000f280000100800 */
[----:B------:R-:W5:Y:S04]  /*68a0*/  LDL R4, [R1+0x8] ;  /* 0x0000080001047983 */ /* 0x000f680000100800 */
[----:B------:R-:W2:Y:S04]  /*68b0*/  LDL R5, [R1+0xc] ;  /* 0x00000c0001057983 */ /* 0x000ea80000100800 */
        /* <DEDUP_REMOVED lines=102> */
[----:B------:R0:W-:Y:S04]  /*6f20*/  STL [R1+0x4b8], R131 ;  /* 0x0004b88301007387 */ /* 0x0001e80000100800 */
[----:B0-----:R-:W2:Y:S04]  /*6f30*/  LDL R131, [R1+0x1a8] ;  /* 0x0001a80001837983 */ /* 0x001ea80000100800 */
        /* <DEDUP_REMOVED lines=39> */
[----:B0-----:R-:W2:Y:S01]  /*71b0*/  LDL R151, [R1+0x1f8] ;  /* 0x0001f80001977983 */ /* 0x001ea20000100800 */
[----:B------:R-:W-:-:S01]  /*71c0*/  FADD R0, RZ, R0 ;  /* 0x00000000ff007221 */ /* 0x000fc20000000000 */
[----:B---3--:R-:W-:Y:S01]  /*71d0*/  FADD R2, RZ, R2 ;  /* 0x00000002ff027221 */ /* 0x008fe20000000000 */
[----:B----4-:R-:W-:-:S01]  /*71e0*/  FADD R3, RZ, R3 ;  /* 0x00000003ff037221 */ /* 0x010fc20000000000 */
[----:B-----5:R-:W-:Y:S01]  /*71f0*/  FADD R4, RZ, R4 ;  /* 0x00000004ff047221 */ /* 0x020fe20000000000 */
[----:B--2---:R-:W-:-:S01]  /*7200*/  FADD R5, RZ, R5 ;  /* 0x00000005ff057221 */ /* 0x004fc20000000000 */
[----:B------:R-:W-:Y:S01]  /*7210*/  FADD R6, RZ, R6 ;  /* 0x00000006ff067221 */ /* 0x000fe20000000000 */
[----:B------:R-:W-:-:S01]  /*7220*/  FADD R7, RZ, R7 ;  /* 0x00000007ff077221 */ /* 0x000fc20000000000 */
        /* <DEDUP_REMOVED lines=14> */
[----:B------:R-:W2:Y:S01]  /*7310*/  LDL.LU R131, [R1+0x4b8] ;  /* 0x0004b80001837983 */ /* 0x000ea20000300800 */
        /* <DEDUP_REMOVED lines=13> */
[----:B------:R-:W3:Y:S01]  /*73f0*/  LDL.LU R132, [R1+0x4b4] ;  /* 0x0004b40001847983 */ /* 0x000ee20000300800 */
        /* <DEDUP_REMOVED lines=16> */
[----:B------:R0:W-:Y:S01]  /*7500*/  STL [R1+0x200], R133 ;  /* 0x0002008501007387 */ /* 0x0001e20000100800 */
        /* <DEDUP_REMOVED lines=9> */
[----:B0-----:R-:W4:Y:S01]  /*75a0*/  LDL.LU R133, [R1+0x4b0] ;  /* 0x0004b00001857983 */ /* 0x001f220000300800 */
[----:B------:R-:W-:-:S01]  /*75b0*/  FADD R184, RZ, R184 ;  /* 0x000000b8ffb87221 */ /* 0x000fc20000000000 */
[----:B------:R-:W-:Y:S01]  /*75c0*/  FADD R185, RZ, R185 ;  /* 0x000000b9ffb97221 */ /* 0x000fe20000000000 */
[----:B------:R-:W-:-:S01]  /*75d0*/  FADD R186, RZ, R186 ;  /* 0x000000baffba7221 */ /* 0x000fc20000000000 */
        /* <DEDUP_REMOVED lines=10> */
[----:B0-----:R-:W5:Y:S01]  /*7680*/  LDL.LU R134, [R1+0x4ac] ;  /* 0x0004ac0001867983 */ /* 0x001f620000300800 */
        /* <DEDUP_REMOVED lines=52> */
[----:B0-----:R-:W5:Y:S04]  /*79d0*/  LDL.LU R138, [R1+0x49c] ;  /* 0x00049c00018a7983 */ /* 0x001f680000300800 */
[----:B------:R0:W-:Y:S01]  /*79e0*/  STL [R1+0x218], R139 ;  /* 0x0002188b01007387 */ /* 0x0001e20000100800 */
[----:B------:R-:W-:-:S03]  /*79f0*/  FADD R140, RZ, R140 ;  /* 0x0000008cff8c7221 */ /* 0x000fc60000000000 */
        /* <DEDUP_REMOVED lines=34> */
[----:B------:R0:W-:Y:S04]  /*7c20*/  STL [R1+0x248], R151 ;  /* 0x0002489701007387 */ /* 0x0001e80000100800 */
[----:B0-----:R-:W5:Y:S04]  /*7c30*/  LDL.LU R151, [R1+0x468] ;  /* 0x0004680001977983 */ /* 0x001f680000300800 */
[----:B------:R0:W-:Y:S02]  /*7c40*/  STL [R1+0x24c], R0 ;  /* 0x00024c0001007387 */ /* 0x0001e40000100800 */
[----:B0-----:R-:W-:-:S05]  /*7c50*/  FADD R0, RZ, R24 ;  /* 0x00000018ff007221 */ /* 0x001fca0000000000 */
        /* <DEDUP_REMOVED lines=213> */
[----:B--2---:R-:W-:-:S05]  /*89b0*/  FADD R0, RZ, R131 ;  /* 0x00000083ff007221 */ /* 0x004fca0000000000 */
[----:B------:R3:W-:Y:S02]  /*89c0*/  STL [R1+0x3fc], R0 ;  /* 0x0003fc0001007387 */ /* 0x0007e40000100800 */
[----:B---3--:R-:W-:-:S05]  /*89d0*/  FADD R0, RZ, R132 ;  /* 0x00000084ff007221 */ /* 0x008fca0000000000 */
[----:B------:R4:W-:Y:S02]  /*89e0*/  STL [R1+0x400], R0 ;  /* 0x0004000001007387 */ /* 0x0009e40000100800 */
[----:B----4-:R-:W-:-:S05]  /*89f0*/  FADD R0, RZ, R133 ;  /* 0x00000085ff007221 */ /* 0x010fca0000000000 */
[----:B------:R5:W-:Y:S02]  /*8a00*/  STL [R1+0x404], R0 ;  /* 0x0004040001007387 */ /* 0x000be40000100800 */
[----:B-----5:R-:W-:-:S05]  /*8a10*/  FADD R0, RZ, R134 ;  /* 0x00000086ff007221 */ /* 0x020fca0000000000 */
        /* <DEDUP_REMOVED lines=34> */
[----:B------:R0:W-:Y:S01]  /*8c40*/  STL [R1+0x44c], R0 ;  /* 0x00044c0001007387 */ /* 0x0001e20000100800 */
[----:B------:R-:W-:-:S05]  /*8c50*/  UMOV UR6, URZ ;  /* 0x0000003f00067c82 */ /* 0x000fca0008000000 */
.L_x_18:
[----:B------:R-:W-:Y:S01]  /*8c60*/  UIADD3 UR23, UR5, 0x1, URZ ;  /* 0x0000000105177890 */ /* 0x000fe2000fffe03f */
[----:B------:R-:W-:-:S03]  /*8c70*/  UMOV UR8, 0x1 ;  /* 0x0000000100087882 */ /* 0x000fc60000000000 */
[----:B------:R-:W-:-:S04]  /*8c80*/  UISETP.NE.AND UP0, UPT, UR23, 0x3, UPT ;  /* 0x000000031700788c */ /* 0x000fc8000bf05270 */
[----:B------:R-:W-:Y:S02]  /*8c90*/  USEL UR24, URZ, 0x1, UP0 ;  /* 0x000000013f187887 */ /* 0x000fe40008000000 */
[----:B------:R-:W-:Y:S02]  /*8ca0*/  USEL UR23, UR23, URZ, UP0 ;  /* 0x0000003f17177287 */ /* 0x000fe40008000000 */
[----:B------:R-:W-:-:S12]  /*8cb0*/  ULOP3.LUT UR24, UR4, UR24, URZ, 0x3c, !UPT ;  /* 0x0000001804187292 */ /* 0x000fd8000f8e3c3f */
.L_x_13:
[----:B------:R-:W-:-:S04]  /*8cc0*/  UISETP.LT.AND UP0, UPT, UR10, 0x1, UPT ;  /* 0x000000010a00788c */ /* 0x000fc8000bf01270 */
[----:B------:R-:W-:-:S04]  /*8cd0*/  USEL UR16, UR10, 0x1, UP0 ;  /* 0x000000010a107887 */ /* 0x000fc80008000000 */
[----:B------:R-:W-:-:S04]  /*8ce0*/  UIADD3 UR26, UR10, -UR16, URZ ;  /* 0x800000100a1a7290 */ /* 0x000fc8000fffe03f */
[----:B------:R-:W-:-:S06]  /*8cf0*/  UISETP.GE.AND UP0, UPT, UR26, 0x1, UPT ;  /* 0x000000011a00788c */ /* 0x000fcc000bf06270 */
[----:B------:R-:W-:-:S13]  /*8d00*/  PLOP3.LUT P0, PT, PT, PT, UP0, 0x80, 0x0 ;  /* 0x000000000000781c */ /* 0x000fda0003f0f008 */
[----:B------:R-:W-:Y:S05]  /*8d10*/  @!P0 BRA `(.L_x_19) ;  /* 0x0000008800848947 */ /* 0x000fea0003800000 */
[----:B------:R-:W-:Y:S01]  /*8d20*/  UMOV UR25, UR5 ;  /* 0x0000000500197c82 */ /* 0x000fe20008000000 */
[----:B------:R-:W-:-:S05]  /*8d30*/  ULDC UR27, c[0x0][0x50c] ;  /* 0x00014300001b7ab9 */ /* 0x000fca0000000800 */
.L_x_27:
[----:B------:R-:W-:-:S06]  /*8d40*/  UISETP.NE.AND UP0, UPT, UR22, 0x3, UPT ;  /* 0x000000031600788c */ /* 0x000fcc000bf05270 */
[----:B------:R-:W-:-:S13]  /*8d50*/  PLOP3.LUT P1, PT, PT, PT, UP0, 0x80, 0x0 ;  /* 0x000000000000781c */ /* 0x000fda0003f2f008 */
[----:B-----5:R-:W-:Y:S05]  /*8d60*/  @!P1 BRA `(.L_x_20) ;  /* 0x0000000000049947 */ /* 0x020fea0003800000 */
[----:B------:R-:W-:Y:S01]  /*8d70*/  BPT.TRAP 0x1 ;  /* 0x000000040000795c */ /* 0x000fe20000300000 */
.L_x_20:
[----:B------:R-:W1:Y:S01]  /*8d80*/  S2UR UR16, SR_CgaCtaId ;  /* 0x00000000001079c3 */ /* 0x000e620000008800 */
[----:B------:R-:W-:Y:S01]  /*8d90*/  UMOV UR12, 0x400 ;  /* 0x00000400000c7882 */ /* 0x000fe20000000000 */
[----:B0-----:R-:W-:-:S05]  /*8da0*/  IMAD.U32 R0, RZ, RZ, UR24 ;  /* 0x00000018ff007e24 */ /* 0x001fca000f8e00ff */
[----:B------:R-:W-:Y:S01]  /*8db0*/  SHF.L.U32 R0, R0, 0x1f, RZ ;  /* 0x0000001f00007819 */ /* 0x000fe200000006ff */
[----:B-1----:R-:W-:-:S04]  /*8dc0*/  ULEA UR12, UR16, UR12, 0x18 ;  /* 0x0000000c100c7291 */ /* 0x002fc8000f8ec03f */
[----:B------:R-:W-:-:S09]  /*8dd0*/  ULEA UR16, UR23, UR12, 0x3 ;  /* 0x0000000c17107291 */ /* 0x000fd2000f8e183f */
[----:B------:R0:W1:Y:S01]  /*8de0*/  SYNCS.PHASECHK.TRANS64.TRYWAIT P0, [UR16], R0 ;  /* 0x00000000ff0075a7 */ /* 0x0000620008000150 */
[----:B------:R-:W-:Y:S05]  /*8df0*/  @!P1 BRA `(.L_x_21) ;  /* 0x0000000000049947 */ /* 0x000fea0003800000 */
[----:B------:R-:W-:Y:S01]  /*8e00*/  BPT.TRAP 0x1 ;  /* 0x000000040000795c */ /* 0x000fe20000300000 */
.L_x_21:
[----:B-1----:R-:W-:Y:S05]  /*8e10*/  @P0 BRA `(.L_x_22) ;  /* 0x0000000000080947 */ /* 0x002fea0003800000 */
[----:B------:R-:W1:Y:S02]  /*8e20*/  SYNCS.PHASECHK.TRANS64.TRYWAIT P0, [UR16], R0 ;  /* 0x00000000ff0075a7 */ /* 0x000e640008000150 */
[----:B-1----:R-:W-:Y:S05]  /*8e30*/  @!P0 BRA `(.L_x_23) ;  /* 0x0000020800988947 */ /* 0x002fea0003800000 */
.L_x_22:
        /* <DEDUP_REMOVED lines=64> */
[----:B-1----:R-:W3:Y:S04]  /*9240*/  LDL.LU.64 R108, [R1] ;  /* 0x00000000016c7983 */ /* 0x002ee80000300a00 */
        /* <DEDUP_REMOVED lines=64> */
[----:B------:R-:W-:Y:S01]  /*9650*/  UISETP.NE.AND UP0, UPT, UR7, URZ, UPT ;  /* 0x0000003f0700728c */ /* 0x000fe2000bf05270 */
[----:B------:R-:W-:Y:S01]  /*9660*/  STL [R1+0x8bc], R23 ;  /* 0x0008bc1701007387 */ /* 0x000fe20000100800 */
[----:B------:R-:W-:Y:S02]  /*9670*/  USHF.R.U32.HI UR16, URZ, 0x4, UR16 ;  /* 0x000000043f107899 */ /* 0x000fe40008011610 */
[----:B------:R-:W-:Y:S01]  /*9680*/  USEL UR8, UR8, URZ, !UP0 ;  /* 0x0000003f08087287 */ /* 0x000fe2000c000000 */
[----:B------:R-:W-:Y:S01]  /*9690*/  STL [R1+0x8b8], R22 ;  /* 0x0008b81601007387 */ /* 0x000fe20000100800 */
[----:B------:R-:W-:Y:S02]  /*96a0*/  ULOP3.LUT UR16, UR16, 0x3fff, URZ, 0xc0, !UPT ;  /* 0x00003fff10107892 */ /* 0x000fe4000f8ec03f */
[----:B------:R-:W-:Y:S01]  /*96b0*/  UISETP.NE.U32.AND UP0, UPT, UR8, URZ, UPT ;  /* 0x0000003f0800728c */ /* 0x000fe2000bf05070 */
[----:B------:R-:W-:Y:S01]  /*96c0*/  STL [R1+0x8b4], R21 ;  /* 0x0008b41501007387 */ /* 0x000fe20000100800 */
[----:B------:R-:W-:-:S02]  /*96d0*/  ULOP3.LUT UR7, UR11, 0x10000, URZ, 0xfc, !UPT ;  /* 0x000100000b077892 */ /* 0x000fc4000f8efc3f */
[----:B------:R-:W-:Y:S01]  /*96e0*/  ULOP3.LUT UR8, UR16, 0x10000, URZ, 0xfc, !UPT ;  /* 0x0001000010087892 */ /* 0x000fe2000f8efc3f */
[----:B------:R-:W-:Y:S01]  /*96f0*/  STL [R1+0x8b0], R20 ;  /* 0x0008b01401007387 */ /* 0x000fe20000100800 */
[----:B------:R-:W-:Y:S02]  /*9700*/  ULEA UR7, UR23, UR7, 0xb ;  /* 0x0000000717077291 */ /* 0x000fe4000f8e583f */
[----:B------:R-:W-:Y:S01]  /*9710*/  ULEA UR8, UR23, UR8, 0xb ;  /* 0x0000000817087291 */ /* 0x000fe2000f8e583f */
[----:B------:R-:W-:Y:S01]  /*9720*/  STL [R1+0x8ac], R19 ;  /* 0x0008ac1301007387 */ /* 0x000fe20000100800 */
[----:B------:R-:W-:Y:S01]  /*9730*/  UMOV UR17, 0x40000040 ;  /* 0x4000004000117882 */ /* 0x000fe20000000000 */
[----:B------:R-:W-:Y:S02]  /*9740*/  UMOV UR19, 0x40000040 ;  /* 0x4000004000137882 */ /* 0x000fe40000000000 */
[----:B------:R-:W-:Y:S01]  /*9750*/  UMOV UR16, UR7 ;  /* 0x0000000700107c82 */ /* 0x000fe20008000000 */
[----:B------:R-:W-:Y:S01]  /*9760*/  STL [R1+0x8a8], R18 ;  /* 0x0008a81201007387 */ /* 0x000fe20000100800 */
[----:B------:R-:W-:-:S03]  /*9770*/  UMOV UR18, UR8 ;  /* 0x0000000800127c82 */ /* 0x000fc60008000000 */
[----:B------:R-:W-:Y:S04]  /*9780*/  STL [R1+0x8a4], R17 ;  /* 0x0008a41101007387 */ /* 0x000fe80000100800 */
        /* <DEDUP_REMOVED lines=14> */
[----:B-----5:R-:W-:Y:S01]  /*9870*/  STL [R1+0x868], R2 ;  /* 0x0008680201007387 */ /* 0x020fe20000100800 */
[----:B---3--:R-:W-:-:S06]  /*9880*/  WARPGROUP.ARRIVE ;  /* 0x00000000000079c5 */ /* 0x008fcc0000000000 */
[----:B------:R-:W-:Y:S03]  /*9890*/  QGMMA.64x256x32.F32.E4M3.E4M3 R108, gdesc[UR16], R108, UP0, gsb0 ;  /* 0x03e00000106c79f3 */ /* 0x000fe6000b80086c */
        /* <DEDUP_REMOVED lines=65> */
[----:B-1----:R-:W3:Y:S04]  /*9cb0*/  LDL.LU.64 R234, [R1+0xcb8] ;  /* 0x000cb80001ea7983 */ /* 0x002ee80000300a00 */
[----:B------:R-:W4:Y:S04]  /*9cc0*/  LDL.LU.64 R232, [R1+0xcb0] ;  /* 0x000cb00001e87983 */ /* 0x000f280000300a00 */
[----:B------:R-:W2:Y:S04]  /*9cd0*/  LDL.LU.64 R230, [R1+0xca8] ;  /* 0x000ca80001e67983 */ /* 0x000ea80000300a00 */
        /* <DEDUP_REMOVED lines=60> */
[----:B------:R-:W2:Y:S01]  /*a0a0*/  LDL.LU.64 R108, [R1+0xac0] ;  /* 0x000ac000016c7983 */ /* 0x000ea20000300a00 */
[----:B------:R-:W-:Y:S01]  /*a0b0*/  UIADD3 UR16, UR7, 0x400, URZ ;  /* 0x0000040007107890 */ /* 0x000fe2000fffe03f */
[----:B------:R-:W-:-:S02]  /*a0c0*/  UMOV UR17, 0x40000040 ;  /* 0x4000004000117882 */ /* 0x000fc40000000000 */
[----:B---3--:R-:W-:Y:S04]  /*a0d0*/  STL.64 [R1+0xab8], R234 ;  /* 0x000ab8ea01007387 */ /* 0x008fe80000100a00 */
[----:B----4-:R-:W-:Y:S04]  /*a0e0*/  STL.64 [R1+0xab0], R232 ;  /* 0x000ab0e801007387 */ /* 0x010fe80000100a00 */
[----:B--2---:R-:W-:Y:S04]  /*a0f0*/  STL.64 [R1+0xaa8], R230 ;  /* 0x000aa8e601007387 */ /* 0x004fe80000100a00 */
        /* <DEDUP_REMOVED lines=38> */
[----:B------:R-:W-:Y:S01]  /*a360*/  STL.64 [R1+0x970], R152 ;  /* 0x0009709801007387 */ /* 0x000fe20000100a00 */
[----:B------:R-:W-:-:S06]  /*a370*/  WARPGROUP.ARRIVE ;  /* 0x00000000000079c5 */ /* 0x000fcc0000000000 */
[----:B------:R-:W-:Y:S03]  /*a380*/  QGMMA.64x256x32.F32.E4M3.E4M3 R24, gdesc[UR16], R24, UP0, gsb0 ;  /* 0x03e00000101879f3 */ /* 0x000fe6000b800818 */
        /* <DEDUP_REMOVED lines=23> */
[----:B-1----:R-:W2:Y:S04]  /*a500*/  LDL.LU.64 R108, [R1] ;  /* 0x00000000016c7983 */ /* 0x002ea80000300a00 */
        /* <DEDUP_REMOVED lines=63> */
[----:B------:R-:W-:-:S02]  /*a900*/  UIADD3 UR16, UR7, 0x2, URZ ;  /* 0x0000000207107890 */ /* 0x000fc4000fffe03f */
[----:B------:R-:W-:Y:S01]  /*a910*/  UIADD3 UR18, UR8, 0x2, URZ ;  /* 0x0000000208127890 */ /* 0x000fe2000fffe03f */
[----:B------:R-:W-:Y:S01]  /*a920*/  UMOV UR17, 0x40000040 ;  /* 0x4000004000117882 */ /* 0x000fe20000000000 */
[----:B------:R-:W-:Y:S01]  /*a930*/  UMOV UR19, 0x40000040 ;  /* 0x4000004000137882 */ /* 0x000fe20000000000 */
[----:B--2---:R-:W-:-:S06]  /*a940*/  WARPGROUP.ARRIVE ;  /* 0x00000000000079c5 */ /* 0x004fcc0000000000 */
[----:B------:R-:W-:Y:S03]  /*a950*/  QGMMA.64x256x32.F32.E4M3.E4M3 R108, gdesc[UR16], R108, gsb0 ;  /* 0x03e00000106c79f3 */ /* 0x000fe6000800086c */
[----:B------:R-:W-:Y:S02]  /*a960*/  WARPGROUP.DEPBAR.LE gsb0, 0x0 ;  /* 0x00008000000079c5 */ /* 0x000fe40000010000 */
[----:B------:R-:W-:Y:S01]  /*a970*/  STL.64 [R1], R108 ;  /* 0x0000006c01007387 */ /* 0x000fe20000100a00 */
[----:B------:R-:W-:Y:S02]  /*a980*/  IMAD.MOV.U32 R2, RZ, RZ, R234 ;  /* 0x000000ffff027224 */ /* 0x000fe400078e00ea */
[----:B0-----:R-:W-:Y:S01]  /*a990*/  IMAD.MOV.U32 R0, RZ, RZ, R235 ;  /* 0x000000ffff007224 */ /* 0x001fe200078e00eb */
        /* <DEDUP_REMOVED lines=31> */
[----:B------:R-:W-:-:S03]  /*ab90*/  IMAD.MOV.U32 R23, RZ, RZ, R213 ;  /* 0x000000ffff177224 */ /* 0x000fc600078e00d5 */
        /* <DEDUP_REMOVED lines=40> */
[----:B------:R0:W-:Y:S04]  /*ae20*/  STL [R1+0x1a0], R212 ;  /* 0x0001a0d401007387 */ /* 0x0001e80000100800 */
[----:B------:R-:W2:Y:S04]  /*ae30*/  LDL.LU.64 R234, [R1+0xab8] ;  /* 0x000ab80001ea7983 */ /* 0x000ea80000300a00 */
[----:B------:R-:W3:Y:S04]  /*ae40*/  LDL.LU.64 R232, [R1+0xab0] ;  /* 0x000ab00001e87983 */ /* 0x000ee80000300a00 */
[----:B------:R-:W4:Y:S04]  /*ae50*/  LDL.LU.64 R230, [R1+0xaa8] ;  /* 0x000aa80001e67983 */ /* 0x000f280000300a00 */
        /* <DEDUP_REMOVED lines=8> */
[----:B0-----:R-:W4:Y:S04]  /*aee0*/  LDL.LU.64 R212, [R1+0xa60] ;  /* 0x000a600001d47983 */ /* 0x001f280000300a00 */
        /* <DEDUP_REMOVED lines=51> */
[----:B------:R-:W4:Y:S01]  /*b220*/  LDL.LU.64 R108, [R1+0x8c0] ;  /* 0x0008c000016c7983 */ /* 0x000f220000300a00 */
[----:B------:R-:W-:Y:S01]  /*b230*/  UIADD3 UR16, UR7, 0x402, URZ ;  /* 0x0000040207107890 */ /* 0x000fe2000fffe03f */
[----:B------:R-:W-:-:S02]  /*b240*/  UMOV UR17, 0x40000040 ;  /* 0x4000004000117882 */ /* 0x000fc40000000000 */
[----:B--2---:R-:W-:Y:S04]  /*b250*/  STL.64 [R1+0x860], R234 ;  /* 0x000860ea01007387 */ /* 0x004fe80000100a00 */
[----:B---3--:R-:W-:Y:S04]  /*b260*/  STL.64 [R1+0x858], R232 ;  /* 0x000858e801007387 */ /* 0x008fe80000100a00 */
[----:B----4-:R-:W-:Y:S04]  /*b270*/  STL.64 [R1+0x850], R230 ;  /* 0x000850e601007387 */ /* 0x010fe80000100a00 */
        /* <DEDUP_REMOVED lines=64> */
[----:B0-----:R-:W2:Y:S04]  /*b680*/  LDL.LU R108, [R1] ;  /* 0x00000000016c7983 */ /* 0x001ea80000300800 */
[----:B------:R-:W2:Y:S04]  /*b690*/  LDL.LU R109, [R1+0x4] ;  /* 0x00000400016d7983 */ /* 0x000ea80000300800 */
        /* <DEDUP_REMOVED lines=102> */
[----:B------:R-:W2:Y:S01]  /*bd00*/  LDL.LU R212, [R1+0x1a0] ;  /* 0x0001a00001d47983 */ /* 0x000ea20000300800 */
        /* <DEDUP_REMOVED lines=22> */
[----:B------:R-:W-:Y:S01]  /*be70*/  IMAD.MOV.U32 R235, RZ, RZ, R0 ;  /* 0x000000ffffeb7224 */ /* 0x000fe200078e0000 */
[----:B------:R-:W-:Y:S01]  /*be80*/  UIADD3 UR16, UR7, 0x4, URZ ;  /* 0x0000000407107890 */ /* 0x000fe2000fffe03f */
[----:B------:R0:W5:Y:S01]  /*be90*/  LDL.LU R23, [R1+0x8bc] ;  /* 0x0008bc0001177983 */ /* 0x0001620000300800 */
[----:B------:R-:W-:Y:S01]  /*bea0*/  UIADD3 UR18, UR8, 0x4, URZ ;  /* 0x0000000408127890 */ /* 0x000fe2000fffe03f */
[----:B------:R-:W-:Y:S01]  /*beb0*/  UMOV UR17, 0x40000040 ;  /* 0x4000004000117882 */ /* 0x000fe20000000000 */
[----:B------:R-:W-:Y:S01]  /*bec0*/  UMOV UR19, 0x40000040 ;  /* 0x4000004000137882 */ /* 0x000fe20000000000 */
[----:B------:R0:W5:Y:S04]  /*bed0*/  LDL.LU R22, [R1+0x8b8] ;  /* 0x0008b80001167983 */ /* 0x0001680000300800 */
        /* <DEDUP_REMOVED lines=19> */
[----:B------:R0:W5:Y:S01]  /*c010*/  LDL.LU R2, [R1+0x868] ;  /* 0x0008680001027983 */ /* 0x0001620000300800 */
[----:B--2---:R-:W-:-:S06]  /*c020*/  WARPGROUP.ARRIVE ;  /* 0x00000000000079c5 */ /* 0x004fcc0000000000 */
        /* <DEDUP_REMOVED lines=66> */
[----:B-1----:R-:W2:Y:S04]  /*c450*/  LDL.LU.64 R234, [R1+0x860] ;  /* 0x0008600001ea7983 */ /* 0x002ea80000300a00 */
        /* <DEDUP_REMOVED lines=268> */
[----:B-1----:R0:W5:Y:S04]  /*d520*/  LDL.LU.64 R234, [R1+0x660] ;  /* 0x0006600001ea7983 */ /* 0x0021680000300a00 */
[----:B------:R0:W5:Y:S04]  /*d530*/  LDL.LU.64 R232, [R1+0x658] ;  /* 0x0006580001e87983 */ /* 0x0001680000300a00 */
        /* <DEDUP_REMOVED lines=63> */
[----:B------:R-:W-:Y:S01]  /*d930*/  UMOV UR17, 0x40000040 ;  /* 0x4000004000117882 */ /* 0x000fe20000000000 */
[----:B------:R-:W-:-:S04]  /*d940*/  UIADD3 UR6, UR6, 0x4, URZ ;  /* 0x0000000406067890 */ /* 0x000fc8000fffe03f */
[----:B------:R-:W-:-:S04]  /*d950*/  UISETP.NE.AND UP0, UPT, UR6, UR27, UPT ;  /* 0x0000001b0600728c */ /* 0x000fc8000bf05270 */
[----:B------:R-:W-:-:S06]  /*d960*/  USEL UR7, URZ, 0x1, UP0 ;  /* 0x000000013f077887 */ /* 0x000fcc0008000000 */
[----:B------:R-:W-:Y:S01]  /*d970*/  ISETP.NE.AND P0, PT, RZ, UR7, PT ;  /* 0x00000007ff007c0c */ /* 0x000fe2000bf05270 */
[----:B--2---:R-:W-:-:S06]  /*d980*/  WARPGROUP.ARRIVE ;  /* 0x00000000000079c5 */ /* 0x004fcc0000000000 */
[----:B------:R-:W-:Y:S03]  /*d990*/  QGMMA.64x256x32.F32.E4M3.E4M3 R24, gdesc[UR16], R24, gsb0 ;  /* 0x03e00000101879f3 */ /* 0x000fe60008000818 */
[----:B------:R-:W-:-:S03]  /*d9a0*/  WARPGROUP.DEPBAR.LE gsb0, 0x0 ;  /* 0x00008000000079c5 */ /* 0x000fc60000010000 */
[----:B0-----:R-:W-:Y:S05]  /*d9b0*/  @!P0 BRA `(.L_x_24) ;  /* 0x0000003800fc8947 */ /* 0x001fea0003800000 */
[----:B-----5:R0:W-:Y:S04]  /*d9c0*/  STL [R1+0x690], R225 ;  /* 0x000690e101007387 */ /* 0x0201e80000100800 */
[----:B------:R1:W-:Y:S01]  /*d9d0*/  STL [R1+0x68c], R226 ;  /* 0x00068ce201007387 */ /* 0x0003e20000100800 */
[----:B0-----:R-:W-:-:S03]  /*d9e0*/  IMAD.MOV.U32 R225, RZ, RZ, R0 ;  /* 0x000000ffffe17224 */ /* 0x001fc600078e0000 */
[----:B-1----:R-:W2:Y:S04]  /*d9f0*/  LDL R226, [R1+0x4] ;  /* 0x0000040001e27983 */ /* 0x002ea80000100800 */
[----:B------:R0:W-:Y:S04]  /*da00*/  STL [R1+0x688], R227 ;  /* 0x000688e301007387 */ /* 0x0001e80000100800 */
[----:B0-----:R-:W3:Y:S04]  /*da10*/  LDL R227, [R1+0x8] ;  /* 0x0000080001e37983 */ /* 0x001ee80000100800 */
[----:B------:R0:W-:Y:S04]  /*da20*/  STL [R1+0x684], R228 ;  /* 0x000684e401007387 */ /* 0x0001e80000100800 */
[----:B0-----:R-:W4:Y:S04]  /*da30*/  LDL R228, [R1+0xc] ;  /* 0x00000c0001e47983 */ /* 0x001f280000100800 */
        /* <DEDUP_REMOVED lines=211> */
[----:B0-----:R-:W4:Y:S04]  /*e770*/  LDL.LU R122, [R1+0x200] ;  /* 0x00020000017a7983 */ /* 0x001f280000300800 */
        /* <DEDUP_REMOVED lines=10> */
[----:B------:R-:W4:Y:S04]  /*e820*/  LDL.LU R0, [R1+0x22c] ;  /* 0x00022c0001007983 */ /* 0x000f280000300800 */
        /* <DEDUP_REMOVED lines=37> */
[----:B0-----:R-:W4:Y:S04]  /*ea80*/  LDL.LU R146, [R1+0x210] ;  /* 0x0002100001927983 */ /* 0x001f280000300800 */
[----:B------:R0:W-:Y:S01]  /*ea90*/  STL [R1+0x478], R147 ;  /* 0x0004789301007387 */ /* 0x0001e20000100800 */
[----:B------:R-:W-:-:S03]  /*eaa0*/  FADD R2, R225, R2 ;  /* 0x00000002e1027221 */ /* 0x000fc60000000000 */
[----:B0-----:R-:W4:Y:S04]  /*eab0*/  LDL R147, [R1+0x1f8] ;  /* 0x0001f80001937983 */ /* 0x001f280000100800 */
[----:B------:R0:W-:Y:S01]  /*eac0*/  STL [R1+0x474], R148 ;  /* 0x0004749401007387 */ /* 0x0001e20000100800 */
[----:B--2---:R-:W-:-:S01]  /*ead0*/  FADD R3, R226, R3 ;  /* 0x00000003e2037221 */ /* 0x004fc20000000000 */
[----:B---3--:R-:W-:Y:S02]  /*eae0*/  FADD R4, R227, R4 ;  /* 0x00000004e3047221 */ /* 0x008fe40000000000 */
[----:B0-----:R-:W2:Y:S04]  /*eaf0*/  LDL R148, [R1+0x1c0] ;  /* 0x0001c00001947983 */ /* 0x001ea80000100800 */
[----:B------:R0:W-:Y:S01]  /*eb00*/  STL [R1+0x470], R149 ;  /* 0x0004709501007387 */ /* 0x0001e20000100800 */
[----:B----4-:R-:W-:-:S01]  /*eb10*/  FADD R5, R228, R5 ;  /* 0x00000005e4057221 */ /* 0x010fc20000000000 */
[----:B------:R-:W-:-:S02]  /*eb20*/  FADD R6, R229, R6 ;  /* 0x00000006e5067221 */ /* 0x000fc40000000000 */
[----:B0-----:R-:W3:Y:S04]  /*eb30*/  LDL R149, [R1+0x1f4] ;  /* 0x0001f40001957983 */ /* 0x001ee80000100800 */
[----:B------:R0:W-:Y:S01]  /*eb40*/  STL [R1+0x46c], R150 ;  /* 0x00046c9601007387 */ /* 0x0001e20000100800 */
[----:B------:R-:W-:-:S01]  /*eb50*/  FADD R7, R230, R7 ;  /* 0x00000007e6077221 */ /* 0x000fc20000000000 */
[----:B------:R-:W-:Y:S02]  /*eb60*/  FADD R8, R231, R8 ;  /* 0x00000008e7087221 */ /* 0x000fe40000000000 */
[----:B0-----:R-:W4:Y:S04]  /*eb70*/  LDL.LU R150, [R1+0x20c] ;  /* 0x00020c0001967983 */ /* 0x001f280000300800 */
[----:B------:R0:W-:Y:S01]  /*eb80*/  STL [R1+0x468], R151 ;  /* 0x0004689701007387 */ /* 0x0001e20000100800 */
[----:B------:R-:W-:-:S01]  /*eb90*/  FADD R9, R232, R9 ;  /* 0x00000009e8097221 */ /* 0x000fc20000000000 */
[----:B------:R-:W-:-:S02]  /*eba0*/  FADD R10, R233, R10 ;  /* 0x0000000ae90a7221 */ /* 0x000fc40000000000 */
[----:B0-----:R-:W3:Y:S04]  /*ebb0*/  LDL R151, [R1+0x1f0] ;  /* 0x0001f00001977983 */ /* 0x001ee80000100800 */
[----:B------:R-:W2:Y:S04]  /*ebc0*/  LDL.LU R225, [R1+0x690] ;  /* 0x0006900001e17983 */ /* 0x000ea80000300800 */
[----:B------:R-:W4:Y:S04]  /*ebd0*/  LDL.LU R226, [R1+0x68c] ;  /* 0x00068c0001e27983 */ /* 0x000f280000300800 */
[----:B------:R-:W3:Y:S04]  /*ebe0*/  LDL.LU R227, [R1+0x688] ;  /* 0x0006880001e37983 */ /* 0x000ee80000300800 */
[----:B------:R-:W3:Y:S04]  /*ebf0*/  LDL.LU R228, [R1+0x684] ;  /* 0x0006840001e47983 */ /* 0x000ee80000300800 */
[----:B------:R-:W3:Y:S01]  /*ec00*/  LDL.LU R229, [R1+0x680] ;  /* 0x0006800001e57983 */ /* 0x000ee20000300800 */
[----:B------:R-:W-:-:S03]  /*ec10*/  FADD R11, R234, R11 ;  /* 0x0000000bea0b7221 */ /* 0x000fc60000000000 */
[----:B------:R-:W3:Y:S01]  /*ec20*/  LDL.LU R230, [R1+0x67c] ;  /* 0x00067c0001e67983 */ /* 0x000ee20000300800 */
[----:B------:R-:W-:-:S03]  /*ec30*/  FADD R12, R235, R12 ;  /* 0x0000000ceb0c7221 */ /* 0x000fc60000000000 */
[----:B------:R-:W3:Y:S04]  /*ec40*/  LDL.LU R231, [R1+0x678] ;  /* 0x0006780001e77983 */ /* 0x000ee80000300800 */
[----:B------:R-:W3:Y:S04]  /*ec50*/  LDL.LU R232, [R1+0x674] ;  /* 0x0006740001e87983 */ /* 0x000ee80000300800 */
[----:B------:R-:W3:Y:S04]  /*ec60*/  LDL.LU R233, [R1+0x670] ;  /* 0x0006700001e97983 */ /* 0x000ee80000300800 */
[----:B------:R-:W3:Y:S04]  /*ec70*/  LDL.LU R234, [R1+0x66c] ;  /* 0x00066c0001ea7983 */ /* 0x000ee80000300800 */
[----:B------:R-:W3:Y:S01]  /*ec80*/  LDL.LU R235, [R1+0x668] ;  /* 0x0006680001eb7983 */ /* 0x000ee20000300800 */
[----:B------:R-:W-:-:S01]  /*ec90*/  FADD R13, R24, R13 ;  /* 0x0000000d180d7221 */ /* 0x000fc20000000000 */
[----:B------:R-:W-:Y:S01]  /*eca0*/  FADD R14, R25, R14 ;  /* 0x0000000e190e7221 */ /* 0x000fe20000000000 */
[----:B------:R-:W-:-:S01]  /*ecb0*/  FADD R15, R26, R15 ;  /* 0x0000000f1a0f7221 */ /* 0x000fc20000000000 */
[----:B------:R-:W3:Y:S01]  /*ecc0*/  LDL.LU R24, [R1+0x664] ;  /* 0x0006640001187983 */ /* 0x000ee20000300800 */
[----:B------:R-:W-:-:S01]  /*ecd0*/  FADD R16, R27, R16 ;  /* 0x000000101b107221 */ /* 0x000fc20000000000 */
[----:B------:R-:W-:-:S02]  /*ece0*/  FADD R17, R28, R17 ;  /* 0x000000111c117221 */ /* 0x000fc40000000000 */
[----:B------:R-:W3:Y:S01]  /*ecf0*/  LDL.LU R25, [R1+0x660] ;  /* 0x0006600001197983 */ /* 0x000ee20000300800 */
[----:B------:R-:W-:-:S03]  /*ed00*/  FADD R18, R29, R18 ;  /* 0x000000121d127221 */ /* 0x000fc60000000000 */
        /* <DEDUP_REMOVED lines=157> */
[----:B--2---:R-:W-:-:S03]  /*f6e0*/  FADD R225, R108, R225 ;  /* 0x000000e16ce17221 */ /* 0x004fc60000000000 */
[----:B------:R-:W2:Y:S01]  /*f6f0*/  LDL.LU R105, [R1+0x520] ;  /* 0x0005200001697983 */ /* 0x000ea20000300800 */
[----:B----4-:R-:W-:-:S03]  /*f700*/  FADD R226, R109, R226 ;  /* 0x000000e26de27221 */ /* 0x010fc60000000000 */
[----:B------:R-:W4:Y:S01]  /*f710*/  LDL.LU R106, [R1+0x51c] ;  /* 0x00051c00016a7983 */ /* 0x000f220000300800 */
[----:B---3--:R-:W-:-:S03]  /*f720*/  FADD R227, R110, R227 ;  /* 0x000000e36ee37221 */ /* 0x008fc60000000000 */
        /* <DEDUP_REMOVED lines=15> */
[----:B------:R-:W-:-:S01]  /*f820*/  FADD R235, R118, R235 ;  /* 0x000000eb76eb7221 */ /* 0x000fc20000000000 */
[----:B------:R-:W-:Y:S02]  /*f830*/  FADD R122, R121, R122 ;  /* 0x0000007a797a7221 */ /* 0x000fe40000000000 */
[----:B------:R-:W3:Y:S01]  /*f840*/  LDL.LU R115, [R1+0x4f8] ;  /* 0x0004f80001737983 */ /* 0x000ee20000300800 */
[----:B------:R-:W-:-:S03]  /*f850*/  FADD R236, R119, R236 ;  /* 0x000000ec77ec7221 */ /* 0x000fc60000000000 */
[----:B------:R-:W3:Y:S01]  /*f860*/  LDL.LU R116, [R1+0x4f4] ;  /* 0x0004f40001747983 */ /* 0x000ee20000300800 */
[----:B------:R-:W-:-:S03]  /*f870*/  FADD R237, R120, R237 ;  /* 0x000000ed78ed7221 */ /* 0x000fc60000000000 */
[----:B------:R-:W3:Y:S01]  /*f880*/  LDL.LU R117, [R1+0x4f0] ;  /* 0x0004f00001757983 */ /* 0x000ee20000300800 */
[----:B------:R-:W-:-:S03]  /*f890*/  FADD R124, R123, R124 ;  /* 0x0000007c7b7c7221 */ /* 0x000fc60000000000 */
[----:B------:R-:W3:Y:S04]  /*f8a0*/  LDL.LU R118, [R1+0x4ec] ;  /* 0x0004ec0001767983 */ /* 0x000ee80000300800 */
[----:B------:R-:W3:Y:S01]  /*f8b0*/  LDL.LU R119, [R1+0x4e8] ;  /* 0x0004e80001777983 */ /* 0x000ee20000300800 */
[----:B------:R-:W-:-:S03]  /*f8c0*/  FADD R126, R125, R126 ;  /* 0x0000007e7d7e7221 */ /* 0x000fc60000000000 */
[----:B------:R-:W3:Y:S04]  /*f8d0*/  LDL.LU R120, [R1+0x4e4] ;  /* 0x0004e40001787983 */ /* 0x000ee80000300800 */
[----:B------:R-:W3:Y:S04]  /*f8e0*/  LDL.LU R121, [R1+0x4e0] ;  /* 0x0004e00001797983 */ /* 0x000ee80000300800 */
[----:B------:R0:W-:Y:S01]  /*f8f0*/  STL [R1+0x200], R122 ;  /* 0x0002007a01007387 */ /* 0x0001e20000100800 */
[----:B------:R-:W-:-:S01]  /*f900*/  FADD R150, R127, R150 ;  /* 0x000000967f967221 */ /* 0x000fc20000000000 */
[----:B------:R-:W-:Y:S01]  /*f910*/  FADD R146, R148, R146 ;  /* 0x0000009294927221 */ /* 0x000fe20000000000 */
[----:B------:R-:W-:-:S01]  /*f920*/  FADD R143, R144, R143 ;  /* 0x0000008f908f7221 */ /* 0x000fc20000000000 */
[----:B------:R-:W-:Y:S01]  /*f930*/  FADD R141, R142, R141 ;  /* 0x0000008d8e8d7221 */ /* 0x000fe20000000000 */
[----:B0-----:R-:W3:Y:S04]  /*f940*/  LDL.LU R122, [R1+0x4dc] ;  /* 0x0004dc00017a7983 */ /* 0x001ee80000300800 */
[----:B------:R-:W3:Y:S04]  /*f950*/  LDL.LU R123, [R1+0x4d8] ;  /* 0x0004d800017b7983 */ /* 0x000ee80000300800 */
[----:B------:R0:W-:Y:S01]  /*f960*/  STL [R1+0x204], R124 ;  /* 0x0002047c01007387 */ /* 0x0001e20000100800 */
[----:B------:R-:W-:-:S01]  /*f970*/  FADD R139, R140, R139 ;  /* 0x0000008b8c8b7221 */ /* 0x000fc20000000000 */
[----:B------:R-:W-:Y:S01]  /*f980*/  FADD R137, R138, R137 ;  /* 0x000000898a897221 */ /* 0x000fe20000000000 */
[----:B------:R-:W-:-:S01]  /*f990*/  FADD R135, R136, R135 ;  /* 0x0000008788877221 */ /* 0x000fc20000000000 */
[----:B0-----:R-:W3:Y:S04]  /*f9a0*/  LDL.LU R124, [R1+0x4d4] ;  /* 0x0004d400017c7983 */ /* 0x001ee80000300800 */
[----:B------:R-:W3:Y:S04]  /*f9b0*/  LDL.LU R125, [R1+0x4d0] ;  /* 0x0004d000017d7983 */ /* 0x000ee80000300800 */
[----:B------:R0:W-:Y:S01]  /*f9c0*/  STL [R1+0x208], R126 ;  /* 0x0002087e01007387 */ /* 0x0001e20000100800 */
[----:B------:R-:W-:-:S01]  /*f9d0*/  FADD R131, R133, R131 ;  /* 0x0000008385837221 */ /* 0x000fc20000000000 */
[----:B------:R-:W-:-:S02]  /*f9e0*/  FADD R0, R129, R0 ;  /* 0x0000000081007221 */ /* 0x000fc40000000000 */
[----:B0-----:R-:W3:Y:S04]  /*f9f0*/  LDL.LU R126, [R1+0x4cc] ;  /* 0x0004cc00017e7983 */ /* 0x001ee80000300800 */
[----:B------:R-:W3:Y:S04]  /*fa00*/  LDL.LU R127, [R1+0x4c8] ;  /* 0x0004c800017f7983 */ /* 0x000ee80000300800 */
[----:B------:R-:W-:Y:S04]  /*fa10*/  STL [R1+0x20c], R150 ;  /* 0x00020c9601007387 */ /* 0x000fe80000100800 */
[----:B------:R-:W-:Y:S04]  /*fa20*/  STL [R1+0x210], R146 ;  /* 0x0002109201007387 */ /* 0x000fe80000100800 */
[----:B------:R-:W-:Y:S04]  /*fa30*/  STL [R1+0x214], R143 ;  /* 0x0002148f01007387 */ /* 0x000fe80000100800 */
[----:B------:R-:W-:Y:S04]  /*fa40*/  STL [R1+0x218], R141 ;  /* 0x0002188d01007387 */ /* 0x000fe80000100800 */
[----:B------:R-:W-:Y:S04]  /*fa50*/  STL [R1+0x21c], R139 ;  /* 0x00021c8b01007387 */ /* 0x000fe80000100800 */
[----:B------:R-:W-:Y:S04]  /*fa60*/  STL [R1+0x220], R137 ;  /* 0x0002208901007387 */ /* 0x000fe80000100800 */
[----:B------:R-:W2:Y:S04]  /*fa70*/  LDL.LU R129, [R1+0x230] ;  /* 0x0002300001817983 */ /* 0x000ea80000300800 */
[----:B------:R-:W-:Y:S04]  /*fa80*/  STL [R1+0x224], R135 ;  /* 0x0002248701007387 */ /* 0x000fe80000100800 */
[----:B------:R0:W-:Y:S04]  /*fa90*/  STL [R1+0x228], R131 ;  /* 0x0002288301007387 */ /* 0x0001e80000100800 */
[----:B0-----:R-:W4:Y:S04]  /*faa0*/  LDL.LU R131, [R1+0x234] ;  /* 0x0002340001837983 */ /* 0x001f280000300800 */
[----:B------:R-:W3:Y:S04]  /*fab0*/  LDL.LU R133, [R1+0x238] ;  /* 0x0002380001857983 */ /* 0x000ee80000300800 */
[----:B------:R0:W-:Y:S04]  /*fac0*/  STL [R1+0x22c], R0 ;  /* 0x00022c0001007387 */ /* 0x0001e80000100800 */
        /* <DEDUP_REMOVED lines=13> */
[----:B0-----:R-:W3:Y:S01]  /*fba0*/  LDL.LU R0, [R1+0x270] ;  /* 0x0002700001007983 */ /* 0x001ee20000300800 */
[----:B--2---:R-:W-:-:S03]  /*fbb0*/  FADD R129, R128, R129 ;  /* 0x0000008180817221 */ /* 0x004fc60000000000 */
[----:B------:R-:W2:Y:S04]  /*fbc0*/  LDL.LU R128, [R1+0x4c4] ;  /* 0x0004c40001807983 */ /* 0x000ea80000300800 */
[----:B------:R0:W-:Y:S04]  /*fbd0*/  STL [R1+0x230], R129 ;  /* 0x0002308101007387 */ /* 0x0001e80000100800 */
[----:B0-----:R-:W2:Y:S01]  /*fbe0*/  LDL.LU R129, [R1+0x4c0] ;  /* 0x0004c00001817983 */ /* 0x001ea20000300800 */
[----:B----4-:R-:W-:-:S03]  /*fbf0*/  FADD R131, R130, R131 ;  /* 0x0000008382837221 */ /* 0x010fc60000000000 */
[----:B------:R-:W4:Y:S01]  /*fc00*/  LDL.LU R130, [R1+0x4bc] ;  /* 0x0004bc0001827983 */ /* 0x000f220000300800 */
[----:B---3--:R-:W-:-:S03]  /*fc10*/  FADD R133, R132, R133 ;  /* 0x0000008584857221 */ /* 0x008fc60000000000 */
[----:B------:R0:W-:Y:S01]  /*fc20*/  STL [R1+0x234], R131 ;  /* 0x0002348301007387 */ /* 0x0001e20000100800 */
[----:B------:R-:W-:-:S03]  /*fc30*/  FADD R135, R134, R135 ;  /* 0x0000008786877221 */ /* 0x000fc60000000000 */
[----:B0-----:R-:W3:Y:S01]  /*fc40*/  LDL.LU R131, [R1+0x4b8] ;  /* 0x0004b80001837983 */ /* 0x001ee20000300800 */
[----:B------:R-:W-:-:S03]  /*fc50*/  FADD R150, R151, R150 ;  /* 0x0000009697967221 */ /* 0x000fc60000000000 */
[----:B------:R-:W3:Y:S01]  /*fc60*/  LDL.LU R132, [R1+0x4b4] ;  /* 0x0004b40001847983 */ /* 0x000ee20000300800 */
[----:B------:R-:W-:-:S03]  /*fc70*/  FADD R148, R149, R148 ;  /* 0x0000009495947221 */ /* 0x000fc60000000000 */
[----:B------:R0:W-:Y:S01]  /*fc80*/  STL [R1+0x238], R133 ;  /* 0x0002388501007387 */ /* 0x0001e20000100800 */
[----:B------:R-:W-:-:S01]  /*fc90*/  FADD R146, R147, R146 ;  /* 0x0000009293927221 */ /* 0x000fc20000000000 */
[----:B------:R-:W-:Y:S02]  /*fca0*/  FADD R144, R145, R144 ;  /* 0x0000009091907221 */ /* 0x000fe40000000000 */
[----:B0-----:R-:W3:Y:S01]  /*fcb0*/  LDL.LU R133, [R1+0x4b0] ;  /* 0x0004b00001857983 */ /* 0x001ee20000300800 */
[----:B------:R-:W-:-:S03]  /*fcc0*/  FADD R143, R24, R143 ;  /* 0x0000008f188f7221 */ /* 0x000fc60000000000 */
[----:B------:R-:W3:Y:S01]  /*fcd0*/  LDL.LU R134, [R1+0x4ac] ;  /* 0x0004ac0001867983 */ /* 0x000ee20000300800 */
[----:B------:R-:W-:-:S03]  /*fce0*/  FADD R142, R25, R142 ;  /* 0x0000008e198e7221 */ /* 0x000fc60000000000 */
[----:B------:R0:W-:Y:S01]  /*fcf0*/  STL [R1+0x23c], R135 ;  /* 0x00023c8701007387 */ /* 0x0001e20000100800 */
[----:B------:R-:W-:-:S01]  /*fd00*/  FADD R141, R26, R141 ;  /* 0x0000008d1a8d7221 */ /* 0x000fc20000000000 */
[----:B------:R-:W-:Y:S01]  /*fd10*/  FADD R140, R27, R140 ;  /* 0x0000008c1b8c7221 */ /* 0x000fe20000000000 */
[----:B------:R-:W-:-:S01]  /*fd20*/  FADD R139, R28, R139 ;  /* 0x0000008b1c8b7221 */ /* 0x000fc20000000000 */
[----:B0-----:R-:W3:Y:S01]  /*fd30*/  LDL.LU R135, [R1+0x4a8] ;  /* 0x0004a80001877983 */ /* 0x001ee20000300800 */
[----:B------:R-:W-:-:S03]  /*fd40*/  FADD R138, R29, R138 ;  /* 0x0000008a1d8a7221 */ /* 0x000fc60000000000 */
[----:B------:R0:W-:Y:S01]  /*fd50*/  STL [R1+0x240], R150 ;  /* 0x0002409601007387 */ /* 0x0001e20000100800 */
[----:B------:R-:W-:-:S03]  /*fd60*/  FADD R137, R30, R137 ;  /* 0x000000891e897221 */ /* 0x000fc60000000000 */
[----:B------:R1:W-:Y:S01]  /*fd70*/  STL [R1+0x244], R148 ;  /* 0x0002449401007387 */ /* 0x0003e20000100800 */
[----:B------:R-:W-:-:S03]  /*fd80*/  FADD R136, R31, R136 ;  /* 0x000000881f887221 */ /* 0x000fc60000000000 */
[----:B------:R1:W-:Y:S01]  /*fd90*/  STL [R1+0x248], R146 ;  /* 0x0002489201007387 */ /* 0x0003e20000100800 */
[----:B------:R-:W-:-:S03]  /*fda0*/  FADD R0, R32, R0 ;  /* 0x0000000020007221 */ /* 0x000fc60000000000 */
[----:B------:R1:W-:Y:S04]  /*fdb0*/  STL [R1+0x24c], R144 ;  /* 0x00024c9001007387 */ /* 0x0003e80000100800 */
[----:B------:R1:W-:Y:S04]  /*fdc0*/  STL [R1+0x250], R143 ;  /* 0x0002508f01007387 */ /* 0x0003e80000100800 */
[----:B------:R1:W-:Y:S04]  /*fdd0*/  STL [R1+0x254], R142 ;  /* 0x0002548e01007387 */ /* 0x0003e80000100800 */
[----:B------:R1:W-:Y:S04]  /*fde0*/  STL [R1+0x258], R141 ;  /* 0x0002588d01007387 */ /* 0x0003e80000100800 */
[----:B------:R1:W-:Y:S04]  /*fdf0*/  STL [R1+0x25c], R140 ;  /* 0x00025c8c01007387 */ /* 0x0003e80000100800 */
[----:B------:R1:W-:Y:S04]  /*fe00*/  STL [R1+0x260], R139 ;  /* 0x0002608b01007387 */ /* 0x0003e80000100800 */
[----:B------:R1:W-:Y:S04]  /*fe10*/  STL [R1+0x264], R138 ;  /* 0x0002648a01007387 */ /* 0x0003e80000100800 */
[----:B------:R-:W2:Y:S04]  /*fe20*/  LDL.LU R151, [R1+0x274] ;  /* 0x0002740001977983 */ /* 0x000ea80000300800 */
[----:B------:R1:W-:Y:S04]  /*fe30*/  STL [R1+0x268], R137 ;  /* 0x0002688901007387 */ /* 0x0003e80000100800 */
[----:B0-----:R-:W4:Y:S04]  /*fe40*/  LDL.LU R150, [R1+0x278] ;  /* 0x0002780001967983 */ /* 0x001f280000300800 */
[----:B------:R0:W-:Y:S04]  /*fe50*/  STL [R1+0x26c], R136 ;  /* 0x00026c8801007387 */ /* 0x0001e80000100800 */
[----:B------:R-:W3:Y:S04]  /*fe60*/  LDL.LU R149, [R1+0x27c] ;  /* 0x00027c0001957983 */ /* 0x000ee80000300800 */
[----:B------:R0:W-:Y:S04]  /*fe70*/  STL [R1+0x270], R0 ;  /* 0x0002700001007387 */ /* 0x0001e80000100800 */
[----:B-1----:R-:W3:Y:S04]  /*fe80*/  LDL.LU R148, [R1+0x280] ;  /* 0x0002800001947983 */ /* 0x002ee80000300800 */
        /* <DEDUP_REMOVED lines=11> */
[----:B0-----:R-:W3:Y:S04]  /*ff40*/  LDL.LU R136, [R1+0x2b0] ;  /* 0x0002b00001887983 */ /* 0x001ee80000300800 */
[----:B------:R-:W3:Y:S01]  /*ff50*/  LDL.LU R0, [R1+0x2b4] ;  /* 0x0002b40001007983 */ /* 0x000ee20000300800 */
[----:B--2---:R-:W-:-:S05]  /*ff60*/  FADD R151, R33, R151 ;  /* 0x0000009721977221 */ /* 0x004fca0000000000 */
[----:B------:R0:W-:Y:S01]  /*ff70*/  STL [R1+0x274], R151 ;  /* 0x0002749701007387 */ /* 0x0001e20000100800 */
[----:B----4-:R-:W-:-:S05]  /*ff80*/  FADD R150, R34, R150 ;  /* 0x0000009622967221 */ /* 0x010fca0000000000 */
[----:B------:R1:W-:Y:S01]  /*ff90*/  STL [R1+0x278], R150 ;  /* 0x0002789601007387 */ /* 0x0003e20000100800 */
[----:B---3--:R-:W-:-:S05]  /*ffa0*/  FADD R149, R35, R149 ;  /* 0x0000009523957221 */ /* 0x008fca0000000000 */
[----:B------:R2:W-:Y:S01]  /*ffb0*/  STL [R1+0x27c], R149 ;  /* 0x00027c9501007387 */ /* 0x0005e20000100800 */
[----:B------:R-:W-:-:S01]  /*ffc0*/  FADD R148, R36, R148 ;  /* 0x0000009424947221 */ /* 0x000fc20000000000 */
[----:B------:R-:W-:-:S04]  /*ffd0*/  FADD R147, R37, R147 ;  /* 0x0000009325937221 */ /* 0x000fc80000000000 */
[----:B------:R3:W-:Y:S01]  /*ffe0*/  STL [R1+0x280], R148 ;  /* 0x0002809401007387 */ /* 0x0007e20000100800 */
[----:B------:R-:W-:-:S03]  /*fff0*/  FADD R146, R38, R146 ;  /* 0x0000009226927221 */ /* 0x000fc60000000000 */
        /* <DEDUP_REMOVED lines=20> */
[----:B0-----:R-:W4:Y:S01]  /*10140*/  LDL.LU R151, [R1+0x2b8] ;  /* 0x0002b80001977983 */ /* 0x001f220000300800 */
[----:B------:R-:W-:-:S03]  /*10150*/  FADD R0, R49, R0 ;  /* 0x0000000031007221 */ /* 0x000fc60000000000 */
[----:B------:R0:W-:Y:S04]  /*10160*/  STL [R1+0x2ac], R137 ;  /* 0x0002ac8901007387 */ /* 0x0001e80000100800 */
[----:B-1----:R-:W4:Y:S04]  /*10170*/  LDL.LU R150, [R1+0x2bc] ;  /* 0x0002bc0001967983 */ /* 0x002f280000300800 */
[----:B------:R1:W-:Y:S04]  /*10180*/  STL [R1+0x2b0], R136 ;  /* 0x0002b08801007387 */ /* 0x0003e80000100800 */
[----:B--2---:R-:W2:Y:S04]  /*10190*/  LDL.LU R149, [R1+0x2c0] ;  /* 0x0002c00001957983 */ /* 0x004ea80000300800 */
[----:B------:R1:W-:Y:S04]  /*101a0*/  STL [R1+0x2b4], R0 ;  /* 0x0002b40001007387 */ /* 0x0003e80000100800 */
[----:B---3--:R-:W3:Y:S04]  /*101b0*/  LDL.LU R148, [R1+0x2c4] ;  /* 0x0002c40001947983 */ /* 0x008ee80000300800 */
[----:B----4-:R-:W4:Y:S04]  /*101c0*/  LDL.LU R147, [R1+0x2c8] ;  /* 0x0002c80001937983 */ /* 0x010f280000300800 */
[----:B------:R-:W4:Y:S04]  /*101d0*/  LDL.LU R146, [R1+0x2cc] ;  /* 0x0002cc0001927983 */ /* 0x000f280000300800 */
        /* <DEDUP_REMOVED lines=8> */
[----:B0-----:R-:W4:Y:S04]  /*10260*/  LDL.LU R137, [R1+0x2f0] ;  /* 0x0002f00001897983 */ /* 0x001f280000300800 */
[----:B-1----:R-:W4:Y:S04]  /*10270*/  LDL.LU R136, [R1+0x2f4] ;  /* 0x0002f40001887983 */ /* 0x002f280000300800 */
[----:B------:R-:W4:Y:S01]  /*10280*/  LDL.LU R0, [R1+0x2f8] ;  /* 0x0002f80001007983 */ /* 0x000f220000300800 */
[----:B------:R-:W-:-:S01]  /*10290*/  FADD R151, R50, R151 ;  /* 0x0000009732977221 */ /* 0x000fc20000000000 */
[----:B------:R-:W-:-:S04]  /*102a0*/  FADD R150, R51, R150 ;  /* 0x0000009633967221 */ /* 0x000fc80000000000 */
[----:B------:R0:W-:Y:S01]  /*102b0*/  STL [R1+0x2b8], R151 ;  /* 0x0002b89701007387 */ /* 0x0001e20000100800 */
[----:B--2---:R-:W-:-:S03]  /*102c0*/  FADD R149, R52, R149 ;  /* 0x0000009534957221 */ /* 0x004fc60000000000 */
[----:B------:R1:W-:Y:S01]  /*102d0*/  STL [R1+0x2bc], R150 ;  /* 0x0002bc9601007387 */ /* 0x0003e20000100800 */
[----:B---3--:R-:W-:-:S03]  /*102e0*/  FADD R148, R53, R148 ;  /* 0x0000009435947221 */ /* 0x008fc60000000000 */
[----:B------:R2:W-:Y:S01]  /*102f0*/  STL [R1+0x2c0], R149 ;  /* 0x0002c09501007387 */ /* 0x0005e20000100800 */
[----:B----4-:R-:W-:-:S03]  /*10300*/  FADD R147, R54, R147 ;  /* 0x0000009336937221 */ /* 0x010fc60000000000 */
        /* <DEDUP_REMOVED lines=198> */
[----:B------:R-:W-:Y:S01]  /*10f70*/  STL [R1+0x3c8], R151 ;  /* 0x0003c89701007387 */ /* 0x000fe20000100800 */
[----:B--2---:R-:W-:-:S03]  /*10f80*/  FADD R149, R120, R149 ;  /* 0x0000009578957221 */ /* 0x004fc60000000000 */
[----:B------:R-:W-:Y:S01]  /*10f90*/  STL [R1+0x3cc], R150 ;  /* 0x0003cc9601007387 */ /* 0x000fe20000100800 */
[----:B---3--:R-:W-:-:S03]  /*10fa0*/  FADD R148, R121, R148 ;  /* 0x0000009479947221 */ /* 0x008fc60000000000 */
[----:B------:R-:W-:Y:S01]  /*10fb0*/  STL [R1+0x3d0], R149 ;  /* 0x0003d09501007387 */ /* 0x000fe20000100800 */
[----:B----4-:R-:W-:-:S03]  /*10fc0*/  FADD R147, R122, R147 ;  /* 0x000000937a937221 */ /* 0x010fc60000000000 */
[----:B------:R-:W-:Y:S01]  /*10fd0*/  STL [R1+0x3d4], R148 ;  /* 0x0003d49401007387 */ /* 0x000fe20000100800 */
[----:B------:R-:W-:-:S03]  /*10fe0*/  FADD R146, R123, R146 ;  /* 0x000000927b927221 */ /* 0x000fc60000000000 */
        /* <DEDUP_REMOVED lines=17> */
[----:B------:R-:W-:-:S01]  /*11100*/  FADD R137, R132, R137 ;  /* 0x0000008984897221 */ /* 0x000fc20000000000 */
[----:B------:R-:W-:Y:S02]  /*11110*/  FADD R136, R133, R136 ;  /* 0x0000008885887221 */ /* 0x000fe40000000000 */
[----:B------:R-:W-:Y:S04]  /*11120*/  STL [R1+0x3fc], R138 ;  /* 0x0003fc8a01007387 */ /* 0x000fe80000100800 */
[----:B------:R0:W-:Y:S04]  /*11130*/  STL [R1+0x404], R136 ;  /* 0x0004048801007387 */ /* 0x0001e80000100800 */
[----:B------:R1:W-:Y:S04]  /*11140*/  STL [R1+0x400], R137 ;  /* 0x0004008901007387 */ /* 0x0003e80000100800 */
[----:B0-----:R-:W2:Y:S01]  /*11150*/  LDL.LU R136, [R1+0x40c] ;  /* 0x00040c0001887983 */ /* 0x001ea20000300800 */
[----:B------:R-:W-:-:S03]  /*11160*/  FADD R0, R134, R0 ;  /* 0x0000000086007221 */ /* 0x000fc60000000000 */
[----:B-1----:R-:W3:Y:S04]  /*11170*/  LDL.LU R137, [R1+0x410] ;  /* 0x0004100001897983 */ /* 0x002ee80000300800 */
[----:B------:R-:W4:Y:S04]  /*11180*/  LDL.LU R138, [R1+0x414] ;  /* 0x00041400018a7983 */ /* 0x000f280000300800 */
[----:B------:R0:W-:Y:S04]  /*11190*/  STL [R1+0x408], R0 ;  /* 0x0004080001007387 */ /* 0x0001e80000100800 */
        /* <DEDUP_REMOVED lines=13> */
[----:B0-----:R-:W4:Y:S01]  /*11270*/  LDL.LU R0, [R1+0x44c] ;  /* 0x00044c0001007983 */ /* 0x001f220000300800 */
[----:B--2---:R-:W-:-:S05]  /*11280*/  FADD R136, R135, R136 ;  /* 0x0000008887887221 */ /* 0x004fca0000000000 */
[----:B------:R0:W-:Y:S04]  /*11290*/  STL [R1+0x40c], R136 ;  /* 0x00040c8801007387 */ /* 0x0001e80000100800 */
[----:B0-----:R-:W3:Y:S02]  /*112a0*/  LDL.LU R136, [R1+0x4a4] ;  /* 0x0004a40001887983 */ /* 0x001ee40000300800 */
[----:B---3--:R-:W-:-:S05]  /*112b0*/  FADD R137, R136, R137 ;  /* 0x0000008988897221 */ /* 0x008fca0000000000 */
[----:B------:R0:W-:Y:S04]  /*112c0*/  STL [R1+0x410], R137 ;  /* 0x0004108901007387 */ /* 0x0001e80000100800 */
[----:B0-----:R-:W4:Y:S02]  /*112d0*/  LDL.LU R137, [R1+0x4a0] ;  /* 0x0004a00001897983 */ /* 0x001f240000300800 */
[----:B----4-:R-:W-:-:S05]  /*112e0*/  FADD R138, R137, R138 ;  /* 0x0000008a898a7221 */ /* 0x010fca0000000000 */
[----:B------:R0:W-:Y:S04]  /*112f0*/  STL [R1+0x414], R138 ;  /* 0x0004148a01007387 */ /* 0x0001e80000100800 */
[----:B0-----:R-:W2:Y:S02]  /*11300*/  LDL.LU R138, [R1+0x49c] ;  /* 0x00049c00018a7983 */ /* 0x001ea40000300800 */
[----:B--2---:R-:W-:-:S05]  /*11310*/  FADD R139, R138, R139 ;  /* 0x0000008b8a8b7221 */ /* 0x004fca0000000000 */
        /* <DEDUP_REMOVED lines=37> */
[----:B0-----:R-:W2:Y:S01]  /*11570*/  LDL.LU R151, [R1+0x468] ;  /* 0x0004680001977983 */ /* 0x001ea20000300800 */
[----:B------:R-:W-:Y:S01]  /*11580*/  UMOV UR6, URZ ;  /* 0x0000003f00067c82 */ /* 0x000fe20008000000 */
[----:B--2---:R-:W-:-:S05]  /*11590*/  FADD R0, R0, R151 ;  /* 0x0000009700007221 */ /* 0x004fca0000000000 */
[----:B------:R0:W-:Y:S02]  /*115a0*/  STL [R1+0x44c], R0 ;  /* 0x00044c0001007387 */ /* 0x0001e40000100800 */
.L_x_24:
[----:B------:R-:W-:Y:S05]  /*115b0*/  @!P1 BRA `(.L_x_25) ;  /* 0x0000000000049947 */ /* 0x000fea0003800000 */
[----:B------:R-:W-:Y:S01]  /*115c0*/  BPT.TRAP 0x1 ;  /* 0x000000040000795c */ /* 0x000fe20000300000 */
.L_x_25:
[----:B------:R-:W-:Y:S02]  /*115d0*/  UISETP.GT.U32.AND UP0, UPT, UR13, 0x1, UPT ;  /* 0x000000010d00788c */ /* 0x000fe4000bf04070 */
[----:B------:R-:W-:-:S04]  /*115e0*/  ULEA UR8, UR25, UR12, 0x3 ;  /* 0x0000000c19087291 */ /* 0x000fc8000f8e183f */
[----:B------:R-:W-:Y:S01]  /*115f0*/  UIADD3 UR8, UR8, 0x18, URZ ;  /* 0x0000001808087890 */ /* 0x000fe2000fffe03f */
[----:B------:R-:W-:-:S03]  /*11600*/  PLOP3.LUT P0, PT, PT, PT, UP0, 0x80, 0x0 ;  /* 0x000000000000781c */ /* 0x000fc60003f0f008 */
[----:B------:R-:W-:-:S09]  /*11610*/  UPRMT UR8, URZ, 0x654, UR8 ;  /* 0x000006543f087896 */ /* 0x000fd20008000008 */
[----:B------:R-:W-:Y:S01]  /*11620*/  SYNCS.ARRIVE.TRANS64.RED.A1T0 RZ, [UR8], RZ ;  /* 0x000000ffffff79a7 */ /* 0x000fe20008100408 */
[----:B------:R-:W-:Y:S05]  /*11630*/  @P0 BRA `(.L_x_26) ;  /* 0x0000000000040947 */ /* 0x000fea0003800000 */
[----:B------:R-:W-:Y:S01]  /*11640*/  BPT.TRAP 0x1 ;  /* 0x000000040000795c */ /* 0x000fe20000300000 */
.L_x_26:
[----:B------:R-:W-:Y:S02]  /*11650*/  UISETP.GT.AND UP2, UPT, UR26, 0x1, UPT ;  /* 0x000000011a00788c */ /* 0x000fe4000bf44270 */
[----:B------:R-:W-:Y:S02]  /*11660*/  UIADD3 UR23, UR23, 0x1, URZ ;  /* 0x0000000117177890 */ /* 0x000fe4000fffe03f */
[----:B------:R-:W-:Y:S02]  /*11670*/  UIADD3 UR25, UR25, 0x1, URZ ;  /* 0x0000000119197890 */ /* 0x000fe4000fffe03f */
[----:B------:R-:W-:Y:S01]  /*11680*/  PLOP3.LUT P0, PT, PT, PT, UP2, 0x80, 0x0 ;  /* 0x000000000000781c */ /* 0x000fe20003f0f028 */
[----:B------:R-:W-:Y:S02]  /*11690*/  UISETP.NE.AND UP0, UPT, UR23, 0x3, UPT ;  /* 0x000000031700788c */ /* 0x000fe4000bf05270 */
[----:B------:R-:W-:Y:S02]  /*116a0*/  UIADD3 UR16, UR26, -0x1, URZ ;  /* 0xffffffff1a107890 */ /* 0x000fe4000fffe03f */
[----:B------:R-:W-:-:S02]  /*116b0*/  USEL UR8, URZ, 0x1, UP0 ;  /* 0x000000013f087887 */ /* 0x000fc40008000000 */
[----:B------:R-:W-:Y:S02]  /*116c0*/  UISETP.NE.AND UP1, UPT, UR25, 0x3, UPT ;  /* 0x000000031900788c */ /* 0x000fe4000bf25270 */
[----:B------:R-:W-:Y:S02]  /*116d0*/  ULOP3.LUT UR24, UR24, UR8, URZ, 0x3c, !UPT ;  /* 0x0000000818187292 */ /* 0x000fe4000f8e3c3f */
[----:B------:R-:W-:Y:S02]  /*116e0*/  USEL UR23, UR23, URZ, UP0 ;  /* 0x0000003f17177287 */ /* 0x000fe40008000000 */
[----:B------:R-:W-:Y:S01]  /*116f0*/  USEL UR25, UR25, URZ, UP1 ;  /* 0x0000003f19197287 */ /* 0x000fe20008800000 */
[----:B------:R-:W-:Y:S01]  /*11700*/  UMOV UR8, 0x1 ;  /* 0x0000000100087882 */ /* 0x000fe20000000000 */
[----:B------:R-:W-:Y:S01]  /*11710*/  UMOV UR26, UR16 ;  /* 0x00000010001a7c82 */ /* 0x000fe20008000000 */
[----:B------:R-:W-:Y:S09]  /*11720*/  @P0 BRA `(.L_x_27) ;  /* 0xffffff7400840947 */ /* 0x000ff2000383ffff */
.L_x_19:
[----:B------:R-:W-:-:S04]  /*11730*/  UISETP.NE.AND UP0, UPT, UR6, URZ, UPT ;  /* 0x0000003f0600728c */ /* 0x000fc8000bf05270 */
[----:B------:R-:W-:-:S06]  /*11740*/  USEL UR6, URZ, 0x1, !UP0 ;  /* 0x000000013f067887 */ /* 0x000fcc000c000000 */
[----:B------:R-:W-:-:S13]  /*11750*/  ISETP.NE.AND P0, PT, RZ, UR6, PT ;  /* 0x00000006ff007c0c */ /* 0x000fda000bf05270 */
[----:B------:R-:W-:Y:S05]  /*11760*/  @!P0 BRA `(.L_x_28) ;  /* 0x0000003800188947 */ /* 0x000fea0003800000 */
[----:B------:R1:W-:Y:S04]  /*11770*/  STL [R1+0x620], R41 ;  /* 0x0006202901007387 */ /* 0x0003e80000100800 */
[----:B-1----:R-:W3:Y:S04]  /*11780*/  LDL.LU R41, [R1] ;  /* 0x0000000001297983 */ /* 0x002ee80000300800 */
[----:B------:R1:W-:Y:S04]  /*11790*/  STL [R1+0x61c], R42 ;  /* 0x00061c2a01007387 */ /* 0x0003e80000100800 */
[----:B-1----:R-:W4:Y:S04]  /*117a0*/  LDL.LU R42, [R1+0x4] ;  /* 0x00000400012a7983 */ /* 0x002f280000300800 */
[----:B------:R1:W-:Y:S04]  /*117b0*/  STL [R1+0x618], R43 ;  /* 0x0006182b01007387 */ /* 0x0003e80000100800 */
[----:B-1----:R-:W2:Y:S04]  /*117c0*/  LDL.LU R43, [R1+0x8] ;  /* 0x00000800012b7983 */ /* 0x002ea80000300800 */
        /* <DEDUP_REMOVED lines=146> */
[----:B0-----:R-:W2:Y:S04]  /*120f0*/  LDL.LU R0, [R1+0x204] ;  /* 0x0002040001007983 */ /* 0x001ea80000300800 */
[----:B------:R0:W-:Y:S04]  /*12100*/  STL [R1+0x4f0], R117 ;  /* 0x0004f07501007387 */ /* 0x0001e80000100800 */
        /* <DEDUP_REMOVED lines=68> */
[----:B0-----:R-:W2:Y:S01]  /*12550*/  LDL.LU R151, [R1+0x130] ;  /* 0x0001300001977983 */ /* 0x001ea20000300800 */
[----:B---3-5:R-:W-:Y:S01]  /*12560*/  FADD R2, R41, R2 ;  /* 0x0000000229027221 */ /* 0x028fe20000000000 */
[----:B----4-:R-:W-:Y:S01]  /*12570*/  FADD R3, R42, R3 ;  /* 0x000000032a037221 */ /* 0x010fe20000000000 */
[----:B--2---:R-:W-:Y:S01]  /*12580*/  FADD R4, R43, R4 ;  /* 0x000000042b047221 */ /* 0x004fe20000000000 */
[----:B------:R-:W2:Y:S01]  /*12590*/  LDL.LU R41, [R1+0x620] ;  /* 0x0006200001297983 */ /* 0x000ea20000300800 */
[----:B------:R-:W-:Y:S01]  /*125a0*/  FADD R5, R44, R5 ;  /* 0x000000052c057221 */ /* 0x000fe20000000000 */
[----:B------:R-:W-:-:S02]  /*125b0*/  FADD R6, R45, R6 ;  /* 0x000000062d067221 */ /* 0x000fc40000000000 */
[----:B------:R-:W3:Y:S01]  /*125c0*/  LDL.LU R42, [R1+0x61c] ;  /* 0x00061c00012a7983 */ /* 0x000ee20000300800 */
[----:B------:R-:W-:-:S03]  /*125d0*/  FADD R7, R46, R7 ;  /* 0x000000072e077221 */ /* 0x000fc60000000000 */
[----:B------:R-:W4:Y:S01]  /*125e0*/  LDL.LU R43, [R1+0x618] ;  /* 0x00061800012b7983 */ /* 0x000f220000300800 */
[----:B------:R-:W-:-:S03]  /*125f0*/  FADD R8, R47, R8 ;  /* 0x000000082f087221 */ /* 0x000fc60000000000 */
[----:B------:R-:W2:Y:S01]  /*12600*/  LDL.LU R44, [R1+0x614] ;  /* 0x00061400012c7983 */ /* 0x000ea20000300800 */
[----:B------:R-:W-:-:S03]  /*12610*/  FADD R9, R48, R9 ;  /* 0x0000000930097221 */ /* 0x000fc60000000000 */
        /* <DEDUP_REMOVED lines=133> */
[----:B------:R-:W-:Y:S01]  /*12e70*/  FADD R204, R115, R204 ;  /* 0x000000cc73cc7221 */ /* 0x000fe20000000000 */
[----:B------:R-:W-:Y:S02]  /*12e80*/  FADD R118, R119, R118 ;  /* 0x0000007677767221 */ /* 0x000fe40000000000 */
[----:B------:R-:W2:Y:S01]  /*12e90*/  LDL.LU R112, [R1+0x504] ;  /* 0x0005040001707983 */ /* 0x000ea20000300800 */
[----:B------:R-:W-:-:S03]  /*12ea0*/  FADD R205, R116, R205 ;  /* 0x000000cd74cd7221 */ /* 0x000fc60000000000 */
[----:B------:R-:W2:Y:S01]  /*12eb0*/  LDL.LU R113, [R1+0x500] ;  /* 0x0005000001717983 */ /* 0x000ea20000300800 */
[----:B------:R-:W-:-:S03]  /*12ec0*/  FADD R0, R117, R0 ;  /* 0x0000000075007221 */ /* 0x000fc60000000000 */
[----:B------:R-:W2:Y:S01]  /*12ed0*/  LDL.LU R114, [R1+0x4fc] ;  /* 0x0004fc0001727983 */ /* 0x000ea20000300800 */
[----:B------:R-:W-:-:S03]  /*12ee0*/  FADD R208, R149, R208 ;  /* 0x000000d095d07221 */ /* 0x000fc60000000000 */
[----:B------:R-:W2:Y:S04]  /*12ef0*/  LDL.LU R115, [R1+0x4f8] ;  /* 0x0004f80001737983 */ /* 0x000ea80000300800 */
[----:B------:R-:W2:Y:S01]  /*12f00*/  LDL.LU R116, [R1+0x4f4] ;  /* 0x0004f40001747983 */ /* 0x000ea20000300800 */
[----:B------:R-:W-:Y:S01]  /*12f10*/  FADD R207, R150, R207 ;  /* 0x000000cf96cf7221 */ /* 0x000fe20000000000 */
[----:B------:R-:W-:Y:S01]  /*12f20*/  FADD R206, R151, R206 ;  /* 0x000000ce97ce7221 */ /* 0x000fe20000000000 */
[----:B------:R-:W-:Y:S01]  /*12f30*/  FADD R237, R120, R237 ;  /* 0x000000ed78ed7221 */ /* 0x000fe20000000000 */
[----:B------:R-:W3:Y:S01]  /*12f40*/  LDL.LU R117, [R1+0x1b8] ;  /* 0x0001b80001757983 */ /* 0x000ee20000300800 */
[----:B------:R-:W-:Y:S01]  /*12f50*/  FADD R236, R121, R236 ;  /* 0x000000ec79ec7221 */ /* 0x000fe20000000000 */
[----:B------:R-:W-:Y:S01]  /*12f60*/  FADD R235, R122, R235 ;  /* 0x000000eb7aeb7221 */ /* 0x000fe20000000000 */
[----:B------:R-:W-:Y:S01]  /*12f70*/  FADD R234, R123, R234 ;  /* 0x000000ea7bea7221 */ /* 0x000fe20000000000 */
[----:B------:R-:W3:Y:S01]  /*12f80*/  LDL.LU R149, [R1+0x208] ;  /* 0x0002080001957983 */ /* 0x000ee20000300800 */
[----:B------:R-:W-:Y:S01]  /*12f90*/  FADD R233, R124, R233 ;  /* 0x000000e97ce97221 */ /* 0x000fe20000000000 */
[----:B------:R-:W-:Y:S01]  /*12fa0*/  FADD R232, R125, R232 ;  /* 0x000000e87de87221 */ /* 0x000fe20000000000 */
[----:B------:R-:W-:Y:S01]  /*12fb0*/  FADD R231, R126, R231 ;  /* 0x000000e77ee77221 */ /* 0x000fe20000000000 */
[----:B------:R0:W-:Y:S01]  /*12fc0*/  STL [R1+0x200], R118 ;  /* 0x0002007601007387 */ /* 0x0001e20000100800 */
[----:B------:R-:W-:Y:S01]  /*12fd0*/  FADD R230, R127, R230 ;  /* 0x000000e67fe67221 */ /* 0x000fe20000000000 */
        /* <DEDUP_REMOVED lines=8> */
[----:B0-----:R-:W4:Y:S01]  /*13060*/  LDL.LU R118, [R1+0x1bc] ;  /* 0x0001bc0001767983 */ /* 0x001f220000300800 */
[----:B------:R-:W-:Y:S01]  /*13070*/  FADD R215, R142, R215 ;  /* 0x000000d78ed77221 */ /* 0x000fe20000000000 */
[----:B------:R-:W-:Y:S01]  /*13080*/  FADD R224, R133, R224 ;  /* 0x000000e085e07221 */ /* 0x000fe20000000000 */
[----:B------:R-:W-:Y:S01]  /*13090*/  FADD R214, R143, R214 ;  /* 0x000000d68fd67221 */ /* 0x000fe20000000000 */
[----:B------:R0:W-:Y:S01]  /*130a0*/  STL [R1+0x204], R0 ;  /* 0x0002040001007387 */ /* 0x0001e20000100800 */
[----:B------:R-:W-:Y:S01]  /*130b0*/  FADD R223, R134, R223 ;  /* 0x000000df86df7221 */ /* 0x000fe20000000000 */
[----:B------:R-:W-:Y:S01]  /*130c0*/  FADD R213, R144, R213 ;  /* 0x000000d590d57221 */ /* 0x000fe20000000000 */
[----:B------:R-:W-:Y:S01]  /*130d0*/  FADD R222, R135, R222 ;  /* 0x000000de87de7221 */ /* 0x000fe20000000000 */
[----:B------:R-:W4:Y:S01]  /*130e0*/  LDL.LU R150, [R1+0x20c] ;  /* 0x00020c0001967983 */ /* 0x000f220000300800 */
[----:B------:R-:W-:Y:S01]  /*130f0*/  FADD R212, R145, R212 ;  /* 0x000000d491d47221 */ /* 0x000fe20000000000 */
[----:B------:R-:W-:Y:S01]  /*13100*/  FADD R221, R136, R221 ;  /* 0x000000dd88dd7221 */ /* 0x000fe20000000000 */
[----:B------:R-:W-:Y:S01]  /*13110*/  FADD R211, R146, R211 ;  /* 0x000000d392d37221 */ /* 0x000fe20000000000 */
[----:B------:R-:W2:Y:S01]  /*13120*/  LDL.LU R119, [R1+0x1c0] ;  /* 0x0001c00001777983 */ /* 0x000ea20000300800 */
[----:B------:R-:W-:Y:S01]  /*13130*/  FADD R220, R137, R220 ;  /* 0x000000dc89dc7221 */ /* 0x000fe20000000000 */
[----:B------:R-:W-:Y:S01]  /*13140*/  FADD R210, R147, R210 ;  /* 0x000000d293d27221 */ /* 0x000fe20000000000 */
[----:B------:R-:W-:Y:S01]  /*13150*/  FADD R219, R138, R219 ;  /* 0x000000db8adb7221 */ /* 0x000fe20000000000 */
[----:B------:R-:W2:Y:S01]  /*13160*/  LDL.LU R151, [R1+0x210] ;  /* 0x0002100001977983 */ /* 0x000ea20000300800 */
[----:B------:R-:W-:-:S03]  /*13170*/  FADD R209, R148, R209 ;  /* 0x000000d194d17221 */ /* 0x000fc60000000000 */
[----:B------:R-:W2:Y:S04]  /*13180*/  LDL.LU R120, [R1+0x1c4] ;  /* 0x0001c40001787983 */ /* 0x000ea80000300800 */
[----:B0-----:R-:W2:Y:S04]  /*13190*/  LDL.LU R0, [R1+0x214] ;  /* 0x0002140001007983 */ /* 0x001ea80000300800 */
        /* <DEDUP_REMOVED lines=28> */
[----:B---3--:R-:W-:-:S03]  /*13360*/  FADD R149, R117, R149 ;  /* 0x0000009575957221 */ /* 0x008fc60000000000 */
[----:B------:R-:W3:Y:S04]  /*13370*/  LDL.LU R117, [R1+0x4f0] ;  /* 0x0004f00001757983 */ /* 0x000ee80000300800 */
[----:B------:R0:W-:Y:S04]  /*13380*/  STL [R1+0x208], R149 ;  /* 0x0002089501007387 */ /* 0x0001e80000100800 */
[----:B0-----:R-:W3:Y:S01]  /*13390*/  LDL.LU R149, [R1+0x250] ;  /* 0x0002500001957983 */ /* 0x001ee20000300800 */
[----:B----4-:R-:W-:-:S03]  /*133a0*/  FADD R150, R118, R150 ;  /* 0x0000009676967221 */ /* 0x010fc60000000000 */
[----:B------:R-:W4:Y:S04]  /*133b0*/  LDL.LU R118, [R1+0x4ec] ;  /* 0x0004ec0001767983 */ /* 0x000f280000300800 */
[----:B------:R0:W-:Y:S01]  /*133c0*/  STL [R1+0x20c], R150 ;  /* 0x00020c9601007387 */ /* 0x0001e20000100800 */
[----:B--2---:R-:W-:-:S03]  /*133d0*/  FADD R151, R119, R151 ;  /* 0x0000009777977221 */ /* 0x004fc60000000000 */
[----:B0-----:R-:W2:Y:S04]  /*133e0*/  LDL.LU R150, [R1+0x254] ;  /* 0x0002540001967983 */ /* 0x001ea80000300800 */
[----:B------:R-:W4:Y:S04]  /*133f0*/  LDL.LU R119, [R1+0x4e8] ;  /* 0x0004e80001777983 */ /* 0x000f280000300800 */
[----:B------:R0:W-:Y:S04]  /*13400*/  STL [R1+0x210], R151 ;  /* 0x0002109701007387 */ /* 0x0001e80000100800 */
[----:B0-----:R-:W4:Y:S01]  /*13410*/  LDL.LU R151, [R1+0x258] ;  /* 0x0002580001977983 */ /* 0x001f220000300800 */
[----:B------:R-:W-:Y:S01]  /*13420*/  FADD R0, R120, R0 ;  /* 0x0000000078007221 */ /* 0x000fe20000000000 */
[----:B------:R-:W-:-:S02]  /*13430*/  FADD R122, R121, R122 ;  /* 0x0000007a797a7221 */ /* 0x000fc40000000000 */
[----:B------:R-:W4:Y:S01]  /*13440*/  LDL.LU R120, [R1+0x4e4] ;  /* 0x0004e40001787983 */ /* 0x000f220000300800 */
[----:B------:R-:W-:-:S03]  /*13450*/  FADD R124, R123, R124 ;  /* 0x0000007c7b7c7221 */ /* 0x000fc60000000000 */
[----:B------:R0:W-:Y:S01]  /*13460*/  STL [R1+0x214], R0 ;  /* 0x0002140001007387 */ /* 0x0001e20000100800 */
[----:B------:R-:W-:-:S03]  /*13470*/  FADD R126, R125, R126 ;  /* 0x0000007e7d7e7221 */ /* 0x000fc60000000000 */
[----:B0-----:R-:W4:Y:S04]  /*13480*/  LDL.LU R0, [R1+0x25c] ;  /* 0x00025c0001007983 */ /* 0x001f280000300800 */
[----:B------:R-:W4:Y:S04]  /*13490*/  LDL.LU R121, [R1+0x4e0] ;  /* 0x0004e00001797983 */ /* 0x000f280000300800 */
[----:B------:R0:W-:Y:S01]  /*134a0*/  STL [R1+0x218], R122 ;  /* 0x0002187a01007387 */ /* 0x0001e20000100800 */
[----:B------:R-:W-:Y:S01]  /*134b0*/  FADD R128, R127, R128 ;  /* 0x000000807f807221 */ /* 0x000fe20000000000 */
[----:B------:R-:W-:-:S02]  /*134c0*/  FADD R139, R129, R139 ;  /* 0x0000008b818b7221 */ /* 0x000fc40000000000 */
[----:B0-----:R-:W4:Y:S04]  /*134d0*/  LDL.LU R122, [R1+0x4dc] ;  /* 0x0004dc00017a7983 */ /* 0x001f280000300800 */
[----:B------:R-:W4:Y:S04]  /*134e0*/  LDL.LU R123, [R1+0x4d8] ;  /* 0x0004d800017b7983 */ /* 0x000f280000300800 */
[----:B------:R0:W-:Y:S01]  /*134f0*/  STL [R1+0x21c], R124 ;  /* 0x00021c7c01007387 */ /* 0x0001e20000100800 */
[----:B------:R-:W-:-:S03]  /*13500*/  FADD R140, R130, R140 ;  /* 0x0000008c828c7221 */ /* 0x000fc60000000000 */
        /* <DEDUP_REMOVED lines=34> */
[----:B------:R0:W-:Y:S04]  /*13730*/  STL [R1+0x240], R145 ;  /* 0x0002409101007387 */ /* 0x0001e80000100800 */
[----:B0-----:R-:W4:Y:S04]  /*13740*/  LDL.LU R145, [R1+0x278] ;  /* 0x0002780001917983 */ /* 0x001f280000300800 */
[----:B------:R-:W4:Y:S04]  /*13750*/  LDL.LU R136, [R1+0x4a4] ;  /* 0x0004a40001887983 */ /* 0x000f280000300800 */
[----:B------:R0:W-:Y:S04]  /*13760*/  STL [R1+0x244], R146 ;  /* 0x0002449201007387 */ /* 0x0001e80000100800 */
[----:B0-----:R-:W4:Y:S04]  /*13770*/  LDL.LU R146, [R1+0x27c] ;  /* 0x00027c0001927983 */ /* 0x001f280000300800 */
[----:B------:R-:W4:Y:S04]  /*13780*/  LDL.LU R137, [R1+0x4a0] ;  /* 0x0004a00001897983 */ /* 0x000f280000300800 */
[----:B------:R0:W-:Y:S04]  /*13790*/  STL [R1+0x248], R147 ;  /* 0x0002489301007387 */ /* 0x0001e80000100800 */
[----:B0-----:R-:W4:Y:S04]  /*137a0*/  LDL.LU R147, [R1+0x280] ;  /* 0x0002800001937983 */ /* 0x001f280000300800 */
[----:B------:R-:W4:Y:S01]  /*137b0*/  LDL.LU R138, [R1+0x49c] ;  /* 0x00049c00018a7983 */ /* 0x000f220000300800 */
[----:B---3--:R-:W-:-:S03]  /*137c0*/  FADD R149, R24, R149 ;  /* 0x0000009518957221 */ /* 0x008fc60000000000 */
[----:B------:R0:W-:Y:S04]  /*137d0*/  STL [R1+0x24c], R148 ;  /* 0x00024c9401007387 */ /* 0x0001e80000100800 */
[----:B0-----:R-:W3:Y:S04]  /*137e0*/  LDL.LU R148, [R1+0x284] ;  /* 0x0002840001947983 */ /* 0x001ee80000300800 */
[----:B------:R0:W-:Y:S01]  /*137f0*/  STL [R1+0x250], R149 ;  /* 0x0002509501007387 */ /* 0x0001e20000100800 */
[----:B--2---:R-:W-:-:S03]  /*13800*/  FADD R150, R25, R150 ;  /* 0x0000009619967221 */ /* 0x004fc60000000000 */
[----:B0-----:R-:W2:Y:S04]  /*13810*/  LDL.LU R149, [R1+0x288] ;  /* 0x0002880001957983 */ /* 0x001ea80000300800 */
[----:B------:R0:W-:Y:S04]  /*13820*/  STL [R1+0x254], R150 ;  /* 0x0002549601007387 */ /* 0x0001e80000100800 */
[----:B0-----:R-:W2:Y:S01]  /*13830*/  LDL.LU R150, [R1+0x28c] ;  /* 0x00028c0001967983 */ /* 0x001ea20000300800 */
[----:B----4-:R-:W-:-:S05]  /*13840*/  FADD R151, R26, R151 ;  /* 0x000000971a977221 */ /* 0x010fca0000000000 */
[----:B------:R0:W-:Y:S04]  /*13850*/  STL [R1+0x258], R151 ;  /* 0x0002589701007387 */ /* 0x0001e80000100800 */
[----:B0-----:R-:W4:Y:S01]  /*13860*/  LDL.LU R151, [R1+0x290] ;  /* 0x0002900001977983 */ /* 0x001f220000300800 */
[----:B------:R-:W-:-:S03]  /*13870*/  FADD R0, R27, R0 ;  /* 0x000000001b007221 */ /* 0x000fc60000000000 */
[----:B------:R-:W4:Y:S04]  /*13880*/  LDL.LU R27, [R1+0x2c8] ;  /* 0x0002c800011b7983 */ /* 0x000f280000300800 */
[----:B------:R-:W4:Y:S04]  /*13890*/  LDL.LU R26, [R1+0x2cc] ;  /* 0x0002cc00011a7983 */ /* 0x000f280000300800 */
[----:B------:R-:W4:Y:S04]  /*138a0*/  LDL.LU R25, [R1+0x2d0] ;  /* 0x0002d00001197983 */ /* 0x000f280000300800 */
[----:B------:R0:W-:Y:S04]  /*138b0*/  STL [R1+0x25c], R0 ;  /* 0x00025c0001007387 */ /* 0x0001e80000100800 */
[----:B------:R-:W4:Y:S04]  /*138c0*/  LDL.LU R24, [R1+0x2d4] ;  /* 0x0002d40001187983 */ /* 0x000f280000300800 */
[----:B0-----:R-:W4:Y:S01]  /*138d0*/  LDL.LU R0, [R1+0x2d8] ;  /* 0x0002d80001007983 */ /* 0x001f220000300800 */
[----:B------:R-:W-:-:S05]  /*138e0*/  FADD R139, R28, R139 ;  /* 0x0000008b1c8b7221 */ /* 0x000fca0000000000 */
[----:B------:R0:W-:Y:S04]  /*138f0*/  STL [R1+0x260], R139 ;  /* 0x0002608b01007387 */ /* 0x0001e80000100800 */
[----:B0-----:R-:W4:Y:S01]  /*13900*/  LDL.LU R139, [R1+0x498] ;  /* 0x00049800018b7983 */ /* 0x001f220000300800 */
[----:B------:R-:W-:-:S03]  /*13910*/  FADD R140, R29, R140 ;  /* 0x0000008c1d8c7221 */ /* 0x000fc60000000000 */
[----:B------:R-:W4:Y:S04]  /*13920*/  LDL.LU R28, [R1+0x2c4] ;  /* 0x0002c400011c7983 */ /* 0x000f280000300800 */
        /* <DEDUP_REMOVED lines=30> */
[----:B---3--:R-:W-:-:S03]  /*13b10*/  FADD R148, R37, R148 ;  /* 0x0000009425947221 */ /* 0x008fc60000000000 */
[----:B------:R-:W3:Y:S04]  /*13b20*/  LDL.LU R36, [R1+0x2a4] ;  /* 0x0002a40001247983 */ /* 0x000ee80000300800 */
[----:B------:R0:W-:Y:S01]  /*13b30*/  STL [R1+0x284], R148 ;  /* 0x0002849401007387 */ /* 0x0001e20000100800 */
[----:B--2---:R-:W-:-:S03]  /*13b40*/  FADD R149, R38, R149 ;  /* 0x0000009526957221 */ /* 0x004fc60000000000 */
[----:B0-----:R-:W2:Y:S04]  /*13b50*/  LDL.LU R148, [R1+0x474] ;  /* 0x0004740001947983 */ /* 0x001ea80000300800 */
[----:B------:R-:W2:Y:S04]  /*13b60*/  LDL.LU R37, [R1+0x2a0] ;  /* 0x0002a00001257983 */ /* 0x000ea80000300800 */
[----:B------:R0:W-:Y:S01]  /*13b70*/  STL [R1+0x288], R149 ;  /* 0x0002889501007387 */ /* 0x0001e20000100800 */
[----:B------:R-:W-:-:S03]  /*13b80*/  FADD R150, R39, R150 ;  /* 0x0000009627967221 */ /* 0x000fc60000000000 */
[----:B0-----:R-:W2:Y:S04]  /*13b90*/  LDL.LU R149, [R1+0x470] ;  /* 0x0004700001957983 */ /* 0x001ea80000300800 */
[----:B------:R-:W2:Y:S04]  /*13ba0*/  LDL.LU R38, [R1+0x29c] ;  /* 0x00029c0001267983 */ /* 0x000ea80000300800 */
[----:B------:R0:W-:Y:S01]  /*13bb0*/  STL [R1+0x28c], R150 ;  /* 0x00028c9601007387 */ /* 0x0001e20000100800 */
[----:B----4-:R-:W-:-:S03]  /*13bc0*/  FADD R151, R40, R151 ;  /* 0x0000009728977221 */ /* 0x010fc60000000000 */
[----:B0-----:R-:W4:Y:S04]  /*13bd0*/  LDL.LU R150, [R1+0x46c] ;  /* 0x00046c0001967983 */ /* 0x001f280000300800 */
[----:B------:R-:W4:Y:S04]  /*13be0*/  LDL.LU R39, [R1+0x298] ;  /* 0x0002980001277983 */ /* 0x000f280000300800 */
[----:B------:R0:W-:Y:S04]  /*13bf0*/  STL [R1+0x290], R151 ;  /* 0x0002909701007387 */ /* 0x0001e80000100800 */
[----:B0-----:R-:W4:Y:S04]  /*13c00*/  LDL.LU R151, [R1+0x468] ;  /* 0x0004680001977983 */ /* 0x001f280000300800 */
[----:B------:R-:W4:Y:S01]  /*13c10*/  LDL.LU R40, [R1+0x294] ;  /* 0x0002940001287983 */ /* 0x000f220000300800 */
        /* <DEDUP_REMOVED lines=13> */
[----:B---3--:R-:W-:Y:S01]  /*13cf0*/  FADD R36, R45, R36 ;  /* 0x000000242d247221 */ /* 0x008fe20000000000 */
[----:B--2---:R-:W-:Y:S01]  /*13d00*/  FADD R37, R44, R37 ;  /* 0x000000252c257221 */ /* 0x004fe20000000000 */
[----:B------:R-:W-:Y:S01]  /*13d10*/  FADD R38, R43, R38 ;  /* 0x000000262b267221 */ /* 0x000fe20000000000 */
[----:B----4-:R-:W-:Y:S01]  /*13d20*/  FADD R39, R42, R39 ;  /* 0x000000272a277221 */ /* 0x010fe20000000000 */
[----:B------:R-:W-:-:S05]  /*13d30*/  FADD R40, R41, R40 ;  /* 0x0000002829287221 */ /* 0x000fca0000000000 */
[----:B------:R0:W-:Y:S04]  /*13d40*/  STL [R1+0x294], R40 ;  /* 0x0002942801007387 */ /* 0x0001e80000100800 */
        /* <DEDUP_REMOVED lines=14> */
[----:B------:R-:W4:Y:S04]  /*13e30*/  LDL.LU R53, [R1+0x2dc] ;  /* 0x0002dc0001357983 */ /* 0x000f280000300800 */
[----:B------:R4:W-:Y:S04]  /*13e40*/  STL [R1+0x2d0], R25 ;  /* 0x0002d01901007387 */ /* 0x0009e80000100800 */
[----:B------:R-:W4:Y:S04]  /*13e50*/  LDL.LU R52, [R1+0x2e0] ;  /* 0x0002e00001347983 */ /* 0x000f280000300800 */
[----:B------:R4:W-:Y:S04]  /*13e60*/  STL [R1+0x2d4], R24 ;  /* 0x0002d41801007387 */ /* 0x0009e80000100800 */
        /* <DEDUP_REMOVED lines=14> */
[----:B--2---:R-:W2:Y:S04]  /*13f50*/  LDL.LU R38, [R1+0x318] ;  /* 0x0003180001267983 */ /* 0x004ea80000300800 */
        /* <DEDUP_REMOVED lines=14> */
[----:B------:R-:W4:Y:S01]  /*14040*/  LDL.LU R0, [R1+0x354] ;  /* 0x0003540001007983 */ /* 0x000f220000300800 */
[----:B------:R-:W-:Y:S01]  /*14050*/  FADD R53, R59, R53 ;  /* 0x000000353b357221 */ /* 0x000fe20000000000 */
        /* <DEDUP_REMOVED lines=242> */
[----:B------:R-:W-:Y:S01]  /*14f80*/  FADD R24, R150, R24 ;  /* 0x0000001896187221 */ /* 0x000fe20000000000 */
[----:B------:R-:W-:-:S05]  /*14f90*/  FADD R0, R0, R151 ;  /* 0x0000009700007221 */ /* 0x000fca0000000000 */
[----:B------:R1:W-:Y:S04]  /*14fa0*/  STL [R1+0x44c], R0 ;  /* 0x00044c0001007387 */ /* 0x0003e80000100800 */
[----:B------:R1:W-:Y:S04]  /*14fb0*/  STL [R1+0x444], R25 ;  /* 0x0004441901007387 */ /* 0x0003e80000100800 */
[----:B------:R1:W-:Y:S02]  /*14fc0*/  STL [R1+0x448], R24 ;  /* 0x0004481801007387 */ /* 0x0003e40000100800 */
.L_x_28:
[----:B01----:R-:W0:Y:S02]  /*14fd0*/  LDC R0, c[0x0][0x28c] ;  /* 0x0000a300ff007b82 */ /* 0x003e240000000800 */
[----:B0-----:R-:W-:-:S13]  /*14fe0*/  ISETP.GE.AND P0, PT, R0, 0x1, PT ;  /* 0x000000010000780c */ /* 0x001fda0003f06270 */
[----:B------:R-:W-:Y:S05]  /*14ff0*/  @!P0 BRA `(.L_x_29) ;  /* 0x0000000000488947 */ /* 0x000fea0003800000 */
[----:B------:R-:W-:-:S06]  /*15000*/  UISETP.NE.AND UP0, UPT, UR22, 0x3, UPT ;  /* 0x000000031600788c */ /* 0x000fcc000bf05270 */
[----:B------:R-:W-:-:S13]  /*15010*/  PLOP3.LUT P0, PT, PT, PT, UP0, 0x80, 0x0 ;  /* 0x000000000000781c */ /* 0x000fda0003f0f008 */
[----:B------:R-:W-:Y:S05]  /*15020*/  @!P0 BRA `(.L_x_30) ;  /* 0x0000000000048947 */ /* 0x000fea0003800000 */
[----:B------:R-:W-:Y:S01]  /*15030*/  BPT.TRAP 0x1 ;  /* 0x000000040000795c */ /* 0x000fe20000300000 */
.L_x_30:
[----:B------:R-:W-:-:S04]  /*15040*/  UISETP.LT.AND UP0, UPT, UR10, 0x1, UPT ;  /* 0x000000010a00788c */ /* 0x000fc8000bf01270 */
[----:B------:R-:W-:Y:S02]  /*15050*/  USEL UR8, UR10, 0x1, UP0 ;  /* 0x000000010a087887 */ /* 0x000fe40008000000 */
[----:B------:R-:W-:Y:S02]  /*15060*/  UISETP.GT.U32.AND UP0, UPT, UR13, 0x1, UPT ;  /* 0x000000010d00788c */ /* 0x000fe4000bf04070 */
[----:B------:R-:W-:-:S04]  /*15070*/  UIADD3 UR8, UR5, UR10, -UR8 ;  /* 0x0000000a05087290 */ /* 0x000fc8000fffe808 */
[----:B------:R-:W-:Y:S01]  /*15080*/  UIMAD.WIDE.U32 UR6, UR8, -0x55555555, URZ ;  /* 0xaaaaaaab080678a5 */ /* 0x000fe2000f8e003f */
[----:B------:R-:W-:-:S03]  /*15090*/  PLOP3.LUT P0, PT, PT, PT, UP0, 0x80, 0x0 ;  /* 0x000000000000781c */ /* 0x000fc60003f0f008 */
[----:B------:R-:W-:-:S04]  /*150a0*/  USHF.R.U32.HI UR6, URZ, 0x1, UR7 ;  /* 0x000000013f067899 */ /* 0x000fc80008011607 */
[----:B------:R-:W-:-:S04]  /*150b0*/  UIMAD UR8, UR6, -0x3, UR8 ;  /* 0xfffffffd060878a4 */ /* 0x000fc8000f8e0208 */
[----:B------:R-:W-:-:S04]  /*150c0*/  ULEA UR8, UR8, UR12, 0x3 ;  /* 0x0000000c08087291 */ /* 0x000fc8000f8e183f */
[----:B------:R-:W-:-:S04]  /*150d0*/  UIADD3 UR8, UR8, 0x18, URZ ;  /* 0x0000001808087890 */ /* 0x000fc8000fffe03f */
[----:B------:R-:W-:-:S09]  /*150e0*/  UPRMT UR8, URZ, 0x654, UR8 ;  /* 0x000006543f087896 */ /* 0x000fd20008000008 */
[----:B------:R-:W-:Y:S01]  /*150f0*/  SYNCS.ARRIVE.TRANS64.RED.A1T0 RZ, [UR8], RZ ;  /* 0x000000ffffff79a7 */ /* 0x000fe20008100408 */
[----:B------:R-:W-:Y:S05]  /*15100*/  @P0 BRA `(.L_x_29) ;  /* 0x0000000000040947 */ /* 0x000fea0003800000 */
[----:B------:R-:W-:Y:S01]  /*15110*/  BPT.TRAP 0x1 ;  /* 0x000000040000795c */ /* 0x000fe20000300000 */
.L_x_29:
[----:B------:R-:W3:Y:S01]  /*15120*/  LDL.LU R28, [R1+0x45c] ;  /* 0x00045c00011c7983 */ /* 0x000ee20000300800 */
[----:B------:R-:W0:Y:S01]  /*15130*/  LDC R25, c[0x0][0x288] ;  /* 0x0000a200ff197b82 */ /* 0x000e220000000800 */
[----:B------:R-:W1:Y:S01]  /*15140*/  S2R R27, SR_TID.X ;  /* 0x00000000001b7919 */ /* 0x000e620000002100 */
[----:B------:R-:W-:Y:S01]  /*15150*/  UIADD3 UR8, UR10, UR5, URZ ;  /* 0x000000050a087290 */ /* 0x000fe2000fffe03f */
[----:B------:R-:W-:Y:S01]  /*15160*/  ULDC UR6, c[0x0][0x284] ;  /* 0x0000a10000067ab9 */ /* 0x000fe20000000800 */
[----:B------:R-:W4:Y:S01]  /*15170*/  LDL.LU R26, [R1+0x458] ;  /* 0x00045800011a7983 */ /* 0x000f220000300800 */
[----:B------:R-:W-:Y:S01]  /*15180*/  USHF.R.S32.HI UR11, URZ, 0x1f, UR9 ;  /* 0x0000001f3f0b7899 */ /* 0x000fe20008011409 */
[----:B------:R-:W-:Y:S01]  /*15190*/  IMAD.MOV.U32 R41, RZ, RZ, -0x1 ;  /* 0xffffffffff297424 */ /* 0x000fe200078e00ff */
[----:B------:R-:W-:Y:S01]  /*151a0*/  UISETP.GT.U32.AND UP0, UPT, UR8, 0x2, UPT ;  /* 0x000000020800788c */ /* 0x000fe2000bf04070 */
[----:B------:R-:W-:Y:S01]  /*151b0*/  ULDC.64 UR16, c[0x0][0x5d0] ;  /* 0x0001740000107ab9 */ /* 0x000fe20000000a00 */
[----:B------:R-:W-:-:S02]  /*151c0*/  UISETP.GE.U32.AND UP1, UPT, UR10, 0x3, UPT ;  /* 0x000000030a00788c */ /* 0x000fc4000bf26070 */
[----:B------:R-:W-:Y:S02]  /*151d0*/  UIMAD UR5, UR11, UR16, URZ ;  /* 0x000000100b0572a4 */ /* 0x000fe4000f8e023f */
[----:B------:R-:W-:Y:S01]  /*151e0*/  UISETP.LT.U32.AND UP0, UPT, UR10, 0x3, UP0 ;  /* 0x000000030a00788c */ /* 0x000fe20008701070 */
[C---:B-1----:R-:W-:Y:S01]  /*151f0*/  LOP3.LUT R24, R27.reuse, 0x3, RZ, 0xc0, !PT ;  /* 0x000000031b187812 */ /* 0x042fe200078ec0ff */
[----:B------:R-:W-:Y:S01]  /*15200*/  IMAD.SHL.U32 R32, R27, 0x2, RZ ;  /* 0x000000021b207824 */ /* 0x000fe200078e00ff */
[----:B------:R-:W-:-:S03]  /*15210*/  SHF.R.U32.HI R34, RZ, 0x7, R27 ;  /* 0x00000007ff227819 */ /* 0x000fc6000001161b */
[----:B0-----:R-:W-:Y:S01]  /*15220*/  IMAD R24, R24, -0x2, R25 ;  /* 0xfffffffe18187824 */ /* 0x001fe200078e0219 */
[----:B------:R-:W-:Y:S02]  /*15230*/  LOP3.LUT R34, R34, 0x1, RZ, 0xc0, !PT ;  /* 0x0000000122227812 */ /* 0x000fe400078ec0ff */
[----:B------:R-:W-:-:S03]  /*15240*/  LOP3.LUT R32, R32, 0x6, RZ, 0xc0, !PT ;  /* 0x0000000620207812 */ /* 0x000fc600078ec0ff */
[----:B------:R-:W-:Y:S02]  /*15250*/  IMAD.SHL.U32 R35, R34, 0x40, RZ ;  /* 0x0000004022237824 */ /* 0x000fe400078e00ff */
[----:B---3--:R-:W-:-:S04]  /*15260*/  IMAD.WIDE R36, R28, 0x100, RZ ;  /* 0x000001001c247825 */ /* 0x008fc800078e02ff */
[----:B----4-:R-:W-:Y:S01]  /*15270*/  IMAD.SHL.U32 R0, R26, 0x100, RZ ;  /* 0x000001001a007824 */ /* 0x010fe200078e00ff */
[----:B------:R-:W-:Y:S01]  /*15280*/  PRMT R32, R32, 0x6540, R26 ;  /* 0x0000654020207816 */ /* 0x000fe2000000001a */
[----:B------:R-:W-:-:S03]  /*15290*/  IMAD.U32 R26, RZ, RZ, UR16 ;  /* 0x00000010ff1a7e24 */ /* 0x000fc6000f8e00ff */
[----:B------:R-:W-:Y:S01]  /*152a0*/  ISETP.GE.AND P0, PT, R0, R25, PT ;  /* 0x000000190000720c */ /* 0x000fe20003f06270 */
[----:B------:R-:W-:Y:S01]  /*152b0*/  IMAD.IADD R0, R24, 0x1, -R0 ;  /* 0x0000000118007824 */ /* 0x000fe200078e0a00 */
[----:B------:R-:W-:Y:S02]  /*152c0*/  SHF.R.U32.HI R24, RZ, 0x2, R27 ;  /* 0x00000002ff187819 */ /* 0x000fe4000001161b */
[----:B------:R-:W-:Y:S02]  /*152d0*/  LOP3.LUT R25, R27, 0x60, RZ, 0xc0, !PT ;  /* 0x000000601b197812 */ /* 0x000fe400078ec0ff */
[----:B------:R-:W-:Y:S02]  /*152e0*/  LOP3.LUT R24, R24, 0x7, RZ, 0xc0, !PT ;  /* 0x0000000718187812 */ /* 0x000fe400078ec0ff */
[----:B------:R-:W-:Y:S02]  /*152f0*/  SHF.R.U32.HI R25, RZ, 0x1, R25 ;  /* 0x00000001ff197819 */ /* 0x000fe40000011619 */
[----:B------:R-:W-:-:S02]  /*15300*/  LOP3.LUT R35, R35, 0x40, R24, 0xe2, !PT ;  /* 0x0000004023237812 */ /* 0x000fc400078ee218 */
[----:B------:R-:W-:Y:S02]  /*15310*/  IADD3 R24, RZ, -R25, -R24 ;  /* 0x80000019ff187210 */ /* 0x000fe40007ffe818 */
[----:B------:R-:W-:Y:S02]  /*15320*/  SHF.R.S32.HI R33, RZ, 0x1f, R32 ;  /* 0x0000001fff217819 */ /* 0x000fe40000011420 */
[----:B------:R-:W-:Y:S01]  /*15330*/  LOP3.LUT R35, R36, R35, R25, 0xfe, !PT ;  /* 0x0000002324237212 */ /* 0x000fe200078efe19 */
[----:B------:R-:W-:Y:S02]  /*15340*/  IMAD R34, R34, -0x40, R24 ;  /* 0xffffffc022227824 */ /* 0x000fe400078e0218 */
[----:B------:R-:W-:Y:S02]  /*15350*/  IMAD.SHL.U32 R24, R28, 0x100, RZ ;  /* 0x000001001c187824 */ /* 0x000fe400078e00ff */
[----:B------:R-:W-:-:S03]  /*15360*/  IMAD.WIDE.U32 R26, R26, UR9, R32 ;  /* 0x000000091a1a7c25 */ /* 0x000fc6000f8e0020 */
[C---:B------:R-:W-:Y:S02]  /*15370*/  IADD3 R34, -R24.reuse, UR6, R34 ;  /* 0x0000000618227c10 */ /* 0x040fe4000fffe122 */
[----:B------:R-:W-:Y:S01]  /*15380*/  ISETP.GE.OR P0, PT, R24, UR6, P0 ;  /* 0x0000000618007c0c */ /* 0x000fe20008706670 */
[----:B------:R-:W-:-:S04]  /*15390*/  UIMAD.WIDE.U32 UR6, UR8, -0x55555555, URZ ;  /* 0xaaaaaaab080678a5 */ /* 0x000fc8000f8e003f */
[----:B------:R-:W-:Y:S02]  /*153a0*/  USHF.R.U32.HI UR6, URZ, 0x1, UR7 ;  /* 0x000000013f067899 */ /* 0x000fe40008011607 */
[----:B------:R-:W-:Y:S02]  /*153b0*/  UIMAD UR7, UR9, UR17, UR5 ;  /* 0x00000011090772a4 */ /* 0x000fe4000f8e0205 */
[----:B------:R-:W-:-:S04]  /*153c0*/  USEL UR5, URZ, 0x1, !UP0 ;  /* 0x000000013f057887 */ /* 0x000fc8000c000000 */
[----:B------:R-:W-:Y:S01]  /*153d0*/  ULOP3.LUT UR4, UR4, UR5, URZ, 0x3c, !UPT ;  /* 0x0000000504047292 */ /* 0x000fe2000f8e3c3f */
[----:B------:R-:W-:Y:S01]  /*153e0*/  VIADD R27, R27, UR7 ;  /* 0x000000071b1b7c36 */ /* 0x000fe20008000000 */
[----:B------:R-:W-:Y:S02]  /*153f0*/  UIMAD UR5, UR6, -0x3, UR8 ;  /* 0xfffffffd060578a4 */ /* 0x000fe4000f8e0208 */
[----:B------:R-:W-:Y:S01]  /*15400*/  @UP1 ULOP3.LUT UR4, UR4, 0x1, UR6, 0x78, !UPT ;  /* 0x0000000104041892 */ /* 0x000fe2000f8e7806 */
[----:B------:R-:W-:Y:S11]  /*15410*/  @P0 BRA `(.L_x_31) ;  /* 0x0000012400ac0947 */ /* 0x000ff60003800000 */
[----:B------:R-:W0:Y:S01]  /*15420*/  LDC.64 R28, c[0x0][0x5c8] ;  /* 0x00017200ff1c7b82 */ /* 0x000e220000000a00 */
[----:B------:R-:W-:Y:S01]  /*15430*/  ULDC.64 UR6, c[0x0][0x5c0] ;  /* 0x0001700000067ab9 */ /* 0x000fe20000000a00 */
[----:B------:R-:W-:Y:S01]  /*15440*/  BSSY B0, `(.L_x_31) ;  /* 0x0001268000007945 */ /* 0x000fe20003800000 */
[-C--:B0-----:R-:W-:Y:S01]  /*15450*/  IMAD R24, R37, R28.reuse, RZ ;  /* 0x0000001c25187224 */ /* 0x081fe200078e02ff */
[----:B------:R-:W-:Y:S01]  /*15460*/  SHF.L.U64.HI R38, R28, 0x3, R29 ;  /* 0x000000031c267819 */ /* 0x000fe2000001021d */
[----:B------:R-:W-:-:S04]  /*15470*/  IMAD.WIDE.U32 R26, R35, R28, R26 ;  /* 0x0000001c231a7225 */ /* 0x000fc800078e001a */
[----:B------:R-:W-:Y:S01]  /*15480*/  IMAD R24, R35, R29, R24 ;  /* 0x0000001d23187224 */ /* 0x000fe200078e0218 */
[C---:B------:R-:W-:Y:S01]  /*15490*/  LEA R30, P2, R28.reuse, R26, 0x7 ;  /* 0x0000001a1c1e7211 */ /* 0x040fe200078438ff */
[----:B------:R-:W-:Y:S02]  /*154a0*/  IMAD.SHL.U32 R25, R28, 0x8, RZ ;  /* 0x000000081c197824 */ /* 0x000fe400078e00ff */
[----:B------:R-:W-:Y:S01]  /*154b0*/  IMAD.IADD R27, R27, 0x1, R24 ;  /* 0x000000011b1b7824 */ /* 0x000fe200078e0218 */
[C---:B------:R-:W-:Y:S02]  /*154c0*/  IADD3 R24, P5, R26.reuse, UR6, RZ ;  /* 0x000000061a187c10 */ /* 0x040fe4000ffbe0ff */
[----:B------:R-:W-:Y:S02]  /*154d0*/  IADD3 R26, P0, P1, R26, UR6, R25 ;  /* 0x000000061a1a7c10 */ /* 0x000fe4000f91e019 */
[----:B------:R-:W-:Y:S02]  /*154e0*/  LEA.HI.X R31, R28, R27, R29, 0x7, P2 ;  /* 0x0000001b1c1f7211 */ /* 0x000fe400010f3c1d */
[----:B------:R-:W-:-:S02]  /*154f0*/  IADD3 R28, P2, P3, R30, UR6, R25 ;  /* 0x000000061e1c7c10 */ /* 0x000fc4000fb5e019 */
[----:B------:R-:W-:Y:S02]  /*15500*/  IADD3.X R25, R27, UR7, RZ, P5, !PT ;  /* 0x000000071b197c10 */ /* 0x000fe4000affe4ff */
[----:B------:R-:W-:Y:S02]  /*15510*/  FSETP.NEU.AND P5, PT, RZ, UR21, PT ;  /* 0x00000015ff007c0b */ /* 0x000fe4000bfad000 */
[----:B------:R-:W-:Y:S02]  /*15520*/  IADD3 R30, P6, R30, UR6, RZ ;  /* 0x000000061e1e7c10 */ /* 0x000fe4000ffde0ff */
[--C-:B------:R-:W-:Y:S02]  /*15530*/  IADD3.X R29, R31, UR7, R38.reuse, P2, P3 ;  /* 0x000000071f1d7c10 */ /* 0x100fe400097e6426 */
[----:B------:R-:W-:Y:S02]  /*15540*/  IADD3.X R27, R27, UR7, R38, P0, P1 ;  /* 0x000000071b1b7c10 */ /* 0x000fe400087e2426 */
[----:B------:R-:W-:-:S05]  /*15550*/  IADD3.X R31, R31, UR7, RZ, P6, !PT ;  /* 0x000000071f1f7c10 */ /* 0x000fca000b7fe4ff */
[----:B------:R-:W-:Y:S05]  /*15560*/  @!P5 BRA `(.L_x_32) ;  /* 0x000000d800f4d947 */ /* 0x000fea0003800000 */
[----:B------:R-:W-:Y:S01]  /*15570*/  ULDC.64 UR6, c[0x0][0x5b8] ;  /* 0x00016e0000067ab9 */ /* 0x000fe20000000a00 */
[----:B------:R-:W-:Y:S01]  /*15580*/  BSSY B1, `(.L_x_33) ;  /* 0x0000013000017945 */ /* 0x000fe20003800000 */
[----:B------:R-:W-:Y:S01]  /*15590*/  IMAD.U32 R38, RZ, RZ, UR6 ;  /* 0x00000006ff267e24 */ /* 0x000fe2000f8e00ff */
[----:B------:R-:W-:-:S03]  /*155a0*/  UIMAD UR6, UR11, UR6, URZ ;  /* 0x000000060b0672a4 */ /* 0x000fc6000f8e023f */
[----:B------:R-:W-:Y:S01]  /*155b0*/  IMAD.WIDE.U32 R32, R38, UR9, R32 ;  /* 0x0000000926207c25 */ /* 0x000fe2000f8e0020 */
[----:B------:R-:W-:-:S03]  /*155c0*/  UIMAD UR6, UR9, UR7, UR6 ;  /* 0x00000007090672a4 */ /* 0x000fc6000f8e0206 */
[----:B------:R-:W-:Y:S01]  /*155d0*/  IMAD.MOV.U32 R38, RZ, RZ, R32 ;  /* 0x000000ffff267224 */ /* 0x000fe200078e0020 */
[----:B------:R-:W-:Y:S02]  /*155e0*/  ULDC.64 UR8, c[0x0][0x5a8] ;  /* 0x00016a0000087ab9 */ /* 0x000fe40000000a00 */
[----:B------:R-:W-:Y:S01]  /*155f0*/  VIADD R39, R33, UR6 ;  /* 0x0000000621277c36 */ /* 0x000fe20008000000 */
[----:B------:R-:W-:Y:S02]  /*15600*/  ULDC.64 UR6, c[0x0][0x5b0] ;  /* 0x00016c0000067ab9 */ /* 0x000fe40000000a00 */
[----:B------:R-:W-:Y:S02]  /*15610*/  IMAD R40, R37, UR6, RZ ;  /* 0x0000000625287c24 */ /* 0x000fe4000f8e02ff */
[----:B------:R-:W-:-:S04]  /*15620*/  IMAD.WIDE.U32 R32, R35, UR6, R38 ;  /* 0x0000000623207c25 */ /* 0x000fc8000f8e0026 */
[----:B------:R-:W-:Y:S01]  /*15630*/  IMAD R40, R35, UR7, R40 ;  /* 0x0000000723287c24 */ /* 0x000fe2000f8e0228 */
[----:B------:R-:W-:-:S04]  /*15640*/  IADD3 R32, P0, R32, UR8, RZ ;  /* 0x0000000820207c10 */ /* 0x000fc8000ff1e0ff */
[--C-:B------:R-:W-:Y:S02]  /*15650*/  IADD3.X R33, R33, UR9, R40.reuse, P0, !PT ;  /* 0x0000000921217c10 */ /* 0x100fe400087fe428 */
[----:B------:R-:W-:Y:S02]  /*15660*/  ISETP.GE.AND P0, PT, R34, 0x1, PT ;  /* 0x000000012200780c */ /* 0x000fe40003f06270 */
[----:B------:R-:W-:Y:S02]  /*15670*/  PRMT R40, RZ, 0x7610, R40 ;  /* 0x00007610ff287816 */ /* 0x000fe40000000028 */
[----:B------:R-:W-:-:S13]  /*15680*/  ISETP.LT.OR P1, PT, R0, 0x1, !P0 ;  /* 0x000000010000780c */ /* 0x000fda0004721670 */
[----:B------:R-:W-:Y:S05]  /*15690*/  @P1 BRA `(.L_x_34) ;  /* 0x0000000000041947 */ /* 0x000fea0003800000 */
[----:B------:R0:W5:Y:S02]  /*156a0*/  LDG.E.U8 R40, desc[UR14][R32.64] ;  /* 0x0000000e20287981 */ /* 0x000164000c1e1100 */
.L_x_34:
[----:B------:R-:W-:Y:S05]  /*156b0*/  BSYNC B1 ;  /* 0x0000000000017941 */ /* 0x000fea0003800000 */
.L_x_33:
[----:B-----5:R-:W-:Y:S01]  /*156c0*/  LOP3.LUT R40, R40, 0xff, RZ, 0xc0, !PT ;  /* 0x000000ff28287812 */ /* 0x020fe200078ec0ff */
[----:B------:R-:W-:Y:S03]  /*156d0*/  BSSY B1, `(.L_x_35) ;  /* 0x000000b000017945 */ /* 0x000fe60003800000 */
[----:B------:R-:W-:-:S05]  /*156e0*/  F2FP.F16.E4M3.UNPACK_B R40, R40 ;  /* 0x00000028ff28723e */ /* 0x000fca00020006ff */
[----:B------:R-:W-:-:S05]  /*156f0*/  HADD2.F32 R40, -RZ, R40.H0_H0 ;  /* 0x20000028ff287230 */ /* 0x000fca0000004100 */
[----:B------:R-:W-:-:S04]  /*15700*/  FMUL R40, R40, UR21 ;  /* 0x0000001528287c20 */ /* 0x000fc80008400000 */
[----:B------:R-:W-:-:S05]  /*15710*/  FFMA R2, R2, UR20, R40 ;  /* 0x0000001402027c23 */ /* 0x000fca0008000028 */
[----:B------:R-:W-:-:S05]  /*15720*/  F2FP.SATFINITE.E4M3.F32.PACK_AB_MERGE_C R2, RZ, R2, RZ ;  /* 0x00000002ff02723e */ /* 0x000fca00048070ff */
[----:B------:R1:W-:Y:S01]  /*15730*/  @!P1 STG.E.U8 desc[UR14][R24.64], R2 ;  /* 0x0000000218009986 */ /* 0x0003e2000c10110e */
[----:B------:R-:W-:Y:S02]  /*15740*/  ISETP.LT.OR P1, PT, R0, 0x2, !P0 ;  /* 0x000000020000780c */ /* 0x000fe40004721670 */
[----:B-1----:R-:W-:-:S11]  /*15750*/  PRMT R2, RZ, 0x7610, R2 ;  /* 0x00007610ff027816 */ /* 0x002fd60000000002 */
[----:B------:R-:W-:Y:S05]  /*15760*/  @P1 BRA `(.L_x_36) ;  /* 0x0000000000041947 */ /* 0x000fea0003800000 */
[----:B------:R1:W5:Y:S02]  /*15770*/  LDG.E.U8 R2, desc[UR14][R32.64+0x1] ;  /* 0x0000010e20027981 */ /* 0x000364000c1e1100 */
.L_x_36:
[----:B------:R-:W-:Y:S05]  /*15780*/  BSYNC B1 ;  /* 0x0000000000017941 */ /* 0x000fea0003800000 */
.L_x_35:
        /* <DEDUP_REMOVED lines=8> */
[----:B------:R-:W-:-:S05]  /*15810*/  IADD3 R2, P1, R35, 0x8, RZ ;  /* 0x0000000823027810 */ /* 0x000fca0007f3e0ff */
[----:B---3--:R-:W-:-:S04]  /*15820*/  IMAD.X R3, RZ, RZ, R37, P1 ;  /* 0x000000ffff037224 */ /* 0x008fc800008e0625 */
[----:B------:R-:W-:-:S04]  /*15830*/  IMAD R3, R3, UR6, RZ ;  /* 0x0000000603037c24 */ /* 0x000fc8000f8e02ff */
[C---:B------:R-:W-:Y:S02]  /*15840*/  IMAD R40, R2.reuse, UR7, R3 ;  /* 0x0000000702287c24 */ /* 0x040fe4000f8e0203 */
[----:B------:R-:W-:-:S03]  /*15850*/  IMAD.WIDE.U32 R2, R2, UR6, R38 ;  /* 0x0000000602027c25 */ /* 0x000fc6000f8e0026 */
[----:B------:R-:W-:-:S04]  /*15860*/  IADD3 R2, P1, R2, UR8, RZ ;  /* 0x0000000802027c10 */ /* 0x000fc8000ff3e0ff */
[--C-:B------:R-:W-:Y:S02]  /*15870*/  IADD3.X R3, R3, UR9, R40.reuse, P1, !PT ;  /* 0x0000000903037c10 */ /* 0x100fe40008ffe428 */
[----:B------:R-:W-:Y:S02]  /*15880*/  ISETP.GE.AND P1, PT, R34, 0x9, PT ;  /* 0x000000092200780c */ /* 0x000fe40003f26270 */
[----:B------:R-:W-:Y:S02]  /*15890*/  PRMT R40, RZ, 0x7610, R40 ;  /* 0x00007610ff287816 */ /* 0x000fe40000000028 */
[----:B------:R-:W-:-:S13]  /*158a0*/  ISETP.LT.OR P2, PT, R0, 0x1, !P1 ;  /* 0x000000010000780c */ /* 0x000fda0004f41670 */
[----:B------:R-:W-:Y:S05]  /*158b0*/  @P2 BRA `(.L_x_38) ;  /* 0x0000000000042947 */ /* 0x000fea0003800000 */
[----:B------:R3:W5:Y:S02]  /*158c0*/  LDG.E.U8 R40, desc[UR14][R2.64] ;  /* 0x0000000e02287981 */ /* 0x000764000c1e1100 */
.L_x_38:
[----:B------:R-:W-:Y:S05]  /*158d0*/  BSYNC B1 ;  /* 0x0000000000017941 */ /* 0x000fea0003800000 */
.L_x_37:
        /* <DEDUP_REMOVED lines=9> */
[----:B----4-:R-:W-:-:S11]  /*15970*/  PRMT R4, RZ, 0x7610, R4 ;  /* 0x00007610ff047816 */ /* 0x010fd60000000004 */
[----:B------:R-:W-:Y:S05]  /*15980*/  @P2 BRA `(.L_x_40) ;  /* 0x0000000000042947 */ /* 0x000fea0003800000 */
[----:B------:R4:W5:Y:S02]  /*15990*/  LDG.E.U8 R4, desc[UR14][R2.64+0x1] ;  /* 0x0000010e02047981 */ /* 0x000964000c1e1100 */
.L_x_40:
[----:B------:R-:W-:Y:S05]  /*159a0*/  BSYNC B1 ;  /* 0x0000000000017941 */ /* 0x000fea0003800000 */
.L_x_39:
[----:B-----5:R-:W-:Y:S01]  /*159b0*/  LOP3.LUT R4, R4, 0xff, RZ, 0xc0, !PT ;  /* 0x000000ff04047812 */ /* 0x020fe200078ec0ff */
[----:B------:R-:W-:Y:S01]  /*159c0*/  BSSY B1, `(.L_x_41) ;  /* 0x000000b000017945 */ /* 0x000fe20003800000 */
[----:B------:R-:W-:Y:S02]  /*159d0*/  ISETP.LT.OR P3, PT, R0, 0x9, !P0 ;  /* 0x000000090000780c */ /* 0x000fe40004761670 */
[----:B------:R-:W-:-:S05]  /*159e0*/  F2FP.F16.E4M3.UNPACK_B R4, R4 ;  /* 0x00000004ff04723e */ /* 0x000fca00020006ff */
[----:B------:R-:W-:-:S05]  /*159f0*/  HADD2.F32 R4, -RZ, R4.H0_H0 ;  /* 0x20000004ff047230 */ /* 0x000fca0000004100 */
[----:B------:R-:W-:-:S04]  /*15a00*/  FMUL R4, R4, UR21 ;  /* 0x0000001504047c20 */ /* 0x000fc80008400000 */
[--C-:B------:R-:W-:Y:S01]  /*15a10*/  FFMA R5, R5, UR20, R4.reuse ;  /* 0x0000001405057c23 */ /* 0x100fe20008000004 */
[----:B------:R-:W-:-:S04]  /*15a20*/  PRMT R4, RZ, 0x7610, R4 ;  /* 0x00007610ff047816 */ /* 0x000fc80000000004 */
[----:B------:R-:W-:-:S05]  /*15a30*/  F2FP.SATFINITE.E4M3.F32.PACK_AB_MERGE_C R5, RZ, R5, RZ ;  /* 0x00000005ff05723e */ /* 0x000fca00048070ff */
[----:B------:R0:W-:Y:S01]  /*15a40*/  @!P2 STG.E.U8 desc[UR14][R26.64+0x1], R5 ;  /* 0x000001051a00a986 */ /* 0x0001e2000c10110e */
[----:B------:R-:W-:Y:S05]  /*15a50*/  @P3 BRA `(.L_x_42) ;  /* 0x0000000000043947 */ /* 0x000fea0003800000 */
[----:B------:R0:W5:Y:S02]  /*15a60*/  LDG.E.U8 R4, desc[UR14][R32.64+0x8] ;  /* 0x0000080e20047981 */ /* 0x000164000c1e1100 */
.L_x_42:
[----:B------:R-:W-:Y:S05]  /*15a70*/  BSYNC B1 ;  /* 0x0000000000017941 */ /* 0x000fea0003800000 */
.L_x_41:
        /* <DEDUP_REMOVED lines=12> */
.L_x_44:
[----:B------:R-:W-:Y:S05]  /*15b40*/  BSYNC B1 ;  /* 0x0000000000017941 */ /* 0x000fea0003800000 */
.L_x_43:
        /* <DEDUP_REMOVED lines=12> */
.L_x_46:
[----:B------:R-:W-:Y:S05]  /*15c10*/  BSYNC B1 ;  /* 0x0000000000017941 */ /* 0x000fea0003800000 */
.L_x_45:
        /* <DEDUP_REMOVED lines=12> */
.L_x_48:
[----:B------:R-:W-:Y:S05]  /*15ce0*/  BSYNC B1 ;  /* 0x0000000000017941 */ /* 0x000fea0003800000 */
.L_x_47:
        /* <DEDUP_REMOVED lines=12> */
.L_x_50:
[----:B------:R-:W-:Y:S05]  /*15db0*/  BSYNC B1 ;  /* 0x0000000000017941 */ /* 0x000fea0003800000 */
.L_x_49:
        /* <DEDUP_REMOVED lines=12> */
.L_x_52:
[----:B------:R-:W-:Y:S05]  /*15e80*/  BSYNC B1 ;  /* 0x0000000000017941 */ /* 0x000fea0003800000 */
.L_x_51:
        /* <DEDUP_REMOVED lines=12> */
.L_x_54:
[----:B------:R-:W-:Y:S05]  /*15f50*/  BSYNC B1 ;  /* 0x0000000000017941 */ /* 0x000fea0003800000 */
.L_x_53:
        /* <DEDUP_REMOVED lines=12> */
.L_x_56:
[----:B------:R-:W-:Y:S05]  /*16020*/  BSYNC B1 ;  /* 0x0000000000017941 */ /* 0x000fea0003800000 */
.L_x_55:
        /* <DEDUP_REMOVED lines=12> */
.L_x_58:
[----:B------:R-:W-:Y:S05]  /*160f0*/  BSYNC B1 ;  /* 0x0000000000017941 */ /* 0x000fea0003800000 */
.L_x_57:
        /* <DEDUP_REMOVED lines=12> */
.L_x_60:
[----:B------:R-:W-:Y:S05]  /*161c0*/  BSYNC B1 ;  /* 0x0000000000017941 */ /* 0x000fea0003800000 */
.L_x_59:
        /* <DEDUP_REMOVED lines=12> */
.L_x_62:
[----:B------:R-:W-:Y:S05]  /*16290*/  BSYNC B1 ;  /* 0x0000000000017941 */ /* 0x000fea0003800000 */
.L_x_61:
        /* <DEDUP_REMOVED lines=12> */
.L_x_64:
[----:B------:R-:W-:Y:S05]  /*16360*/  BSYNC B1 ;  /* 0x0000000000017941 */ /* 0x000fea0003800000 */
.L_x_63:
        /* <DEDUP_REMOVED lines=12> */
.L_x_66:
[----:B------:R-:W-:Y:S05]  /*16430*/  BSYNC B1 ;  /* 0x0000000000017941 */ /* 0x000fea0003800000 */
.L_x_65:
        /* <DEDUP_REMOVED lines=12> */
.L_x_68:
[----:B------:R-:W-:Y:S05]  /*16500*/  BSYNC B1 ;  /* 0x0000000000017941 */ /* 0x000fea0003800000 */
.L_x_67:
        /* <DEDUP_REMOVED lines=12> */
.L_x_70:
[----:B------:R-:W-:Y:S05]  /*165d0*/  BSYNC B1 ;  /* 0x0000000000017941 */ /* 0x000fea0003800000 */
.L_x_69:
        /* <DEDUP_REMOVED lines=12> */
.L_x_72:
[----:B------:R-:W-:Y:S05]  /*166a0*/  BSYNC B1 ;  /* 0x0000000000017941 */ /* 0x000fea0003800000 */
.L_x_71:
        /* <DEDUP_REMOVED lines=12> */
.L_x_74:
[----:B------:R-:W-:Y:S05]  /*16770*/  BSYNC B1 ;  /* 0x0000000000017941 */ /* 0x000fea0003800000 */
.L_x_73:
        /* <DEDUP_REMOVED lines=12> */
.L_x_76:
[----:B------:R-:W-:Y:S05]  /*16840*/  BSYNC B1 ;  /* 0x0000000000017941 */ /* 0x000fea0003800000 */
.L_x_75:
        /* <DEDUP_REMOVED lines=12> */
.L_x_78:
[----:B------:R-:W-:Y:S05]  /*16910*/  BSYNC B1 ;  /* 0x0000000000017941 */ /* 0x000fea0003800000 */
.L_x_77:
        /* <DEDUP_REMOVED lines=12> */
.L_x_80:
[----:B------:R-:W-:Y:S05]  /*169e0*/  BSYNC B1 ;  /* 0x0000000000017941 */ /* 0x000fea0003800000 */
.L_x_79:
        /* <DEDUP_REMOVED lines=12> */
.L_x_82:
[----:B------:R-:W-:Y:S05]  /*16ab0*/  BSYNC B1 ;  /* 0x0000000000017941 */ /* 0x000fea0003800000 */
.L_x_81:
        /* <DEDUP_REMOVED lines=12> */
.L_x_84:
[----:B------:R-:W-:Y:S05]  /*16b80*/  BSYNC B1 ;  /* 0x0000000000017941 */ /* 0x000fea0003800000 */
.L_x_83:
        /* <DEDUP_REMOVED lines=12> */
.L_x_86:
[----:B------:R-:W-:Y:S05]  /*16c50*/  BSYNC B1 ;  /* 0x0000000000017941 */ /* 0x000fea0003800000 */
.L_x_85:
        /* <DEDUP_REMOVED lines=12> */
.L_x_88:
[----:B------:R-:W-:Y:S05]  /*16d20*/  BSYNC B1 ;  /* 0x0000000000017941 */ /* 0x000fea0003800000 */
.L_x_87:
        /* <DEDUP_REMOVED lines=12> */
.L_x_90:
[----:B------:R-:W-:Y:S05]  /*16df0*/  BSYNC B1 ;  /* 0x0000000000017941 */ /* 0x000fea0003800000 */
.L_x_89:
        /* <DEDUP_REMOVED lines=12> */
.L_x_92:
[----:B------:R-:W-:Y:S05]  /*16ec0*/  BSYNC B1 ;  /* 0x0000000000017941 */ /* 0x000fea0003800000 */
.L_x_91:
        /* <DEDUP_REMOVED lines=12> */
.L_x_94:
[----:B------:R-:W-:Y:S05]  /*16f90*/  BSYNC B1 ;  /* 0x0000000000017941 */ /* 0x000fea0003800000 */
.L_x_93:
        /* <DEDUP_REMOVED lines=12> */
.L_x_96:
[----:B------:R-:W-:Y:S05]  /*17060*/  BSYNC B1 ;  /* 0x0000000000017941 */ /* 0x000fea0003800000 */
.L_x_95:
        /* <DEDUP_REMOVED lines=12> */
.L_x_98:
[----:B------:R-:W-:Y:S05]  /*17130*/  BSYNC B1 ;  /* 0x0000000000017941 */ /* 0x000fea0003800000 */
.L_x_97:
        /* <DEDUP_REMOVED lines=12> */
.L_x_100:
[----:B------:R-:W-:Y:S05]  /*17200*/  BSYNC B1 ;  /* 0x0000000000017941 */ /* 0x000fea0003800000 */
.L_x_99:
        /* <DEDUP_REMOVED lines=12> */
.L_x_102:
[----:B------:R-:W-:Y:S05]  /*172d0*/  BSYNC B1 ;  /* 0x0000000000017941 */ /* 0x000fea0003800000 */
.L_x_101:
        /* <DEDUP_REMOVED lines=12> */
.L_x_104:
[----:B------:R-:W-:Y:S05]  /*173a0*/  BSYNC B1 ;  /* 0x0000000000017941 */ /* 0x000fea0003800000 */
.L_x_103:
        /* <DEDUP_REMOVED lines=12> */
.L_x_106:
[----:B------:R-:W-:Y:S05]  /*17470*/  BSYNC B1 ;  /* 0x0000000000017941 */ /* 0x000fea0003800000 */
.L_x_105:
        /* <DEDUP_REMOVED lines=12> */
.L_x_108:
[----:B------:R-:W-:Y:S05]  /*17540*/  BSYNC B1 ;  /* 0x0000000000017941 */ /* 0x000fea0003800000 */
.L_x_107:
        /* <DEDUP_REMOVED lines=12> */
.L_x_110:
[----:B------:R-:W-:Y:S05]  /*17610*/  BSYNC B1 ;  /* 0x0000000000017941 */ /* 0x000fea0003800000 */
.L_x_109:
        /* <DEDUP_REMOVED lines=12> */
.L_x_112:
[----:B------:R-:W-:Y:S05]  /*176e0*/  BSYNC B1 ;  /* 0x0000000000017941 */ /* 0x000fea0003800000 */
.L_x_111:
        /* <DEDUP_REMOVED lines=12> */
.L_x_114:
[----:B------:R-:W-:Y:S05]  /*177b0*/  BSYNC B1 ;  /* 0x0000000000017941 */ /* 0x000fea0003800000 */
.L_x_113:
[----:B-----5:R-:W-:Y:S01]  /*177c0*/  LOP3.LUT R4, R4, 0xff, RZ, 0xc0, !PT ;  /* 0x000000ff04047812 */ /* 0x020fe200078ec0ff */
[----:B------:R-:W-:Y:S01]  /*177d0*/  BSSY B1, `(.L_x_115) ;  /* 0x000000b000017945 */ /* 0x000fe20003800000 */
[----:B------:R-:W-:Y:S02]  /*177e0*/  ISETP.LT.OR P2, PT, R0, 0x52, !P0 ;  /* 0x000000520000780c */ /* 0x000fe40004741670 */
[----:B------:R-:W-:-:S05]  /*177f0*/  F2FP.F16.E4M3.UNPACK_B R4, R4 ;  /* 0x00000004ff04723e */ /* 0x000fca00020006ff */
[----:B------:R-:W-:-:S05]  /*17800*/  HADD2.F32 R4, -RZ, R4.H0_H0 ;  /* 0x20000004ff047230 */ /* 0x000fca0000004100 */
[----:B------:R-:W-:-:S04]  /*17810*/  FMUL R4, R4, UR21 ;  /* 0x0000001504047c20 */ /* 0x000fc80008400000 */
[----:B------:R-:W-:-:S05]  /*17820*/  FFMA R4, R170, UR20, R4 ;  /* 0x00000014aa047c23 */ /* 0x000fca0008000004 */
[----:B0-----:R-:W-:Y:S02]  /*17830*/  F2FP.SATFINITE.E4M3.F32.PACK_AB_MERGE_C R5, RZ, R4, RZ ;  /* 0x00000004ff05723e */ /* 0x001fe400048070ff */
[----:B------:R-:W-:-:S03]  /*17840*/  PRMT R4, RZ, 0x7610, R4 ;  /* 0x00007610ff047816 */ /* 0x000fc60000000004 */
[----:B------:R0:W-:Y:S01]  /*17850*/  @!P3 STG.E.U8 desc[UR14][R24.64+0x50], R5 ;  /* 0x000050051800b986 */ /* 0x0001e2000c10110e */
[----:B------:R-:W-:Y:S05]  /*17860*/  @P2 BRA `(.L_x_116) ;  /* 0x0000000000042947 */ /* 0x000fea0003800000 */
[----:B------:R0:W5:Y:S02]  /*17870*/  LDG.E.U8 R4, desc[UR14][R32.64+0x51] ;  /* 0x0000510e20047981 */ /* 0x000164000c1e1100 */
.L_x_116:
[----:B------:R-:W-:Y:S05]  /*17880*/  BSYNC B1 ;  /* 0x0000000000017941 */ /* 0x000fea0003800000 */
.L_x_115:
        /* <DEDUP_REMOVED lines=12> */
.L_x_118:
[----:B------:R-:W-:Y:S05]  /*17950*/  BSYNC B1 ;  /* 0x0000000000017941 */ /* 0x000fea0003800000 */
.L_x_117:
        /* <DEDUP_REMOVED lines=12> */
.L_x_120:
[----:B------:R-:W-:Y:S05]  /*17a20*/  BSYNC B1 ;  /* 0x0000000000017941 */ /* 0x000fea0003800000 */
.L_x_119:
        /* <DEDUP_REMOVED lines=12> */
.L_x_122:
[----:B------:R-:W-:Y:S05]  /*17af0*/  BSYNC B1 ;  /* 0x0000000000017941 */ /* 0x000fea0003800000 */
.L_x_121:
[----:B-----5:R-:W-:Y:S01]  /*17b00*/  LOP3.LUT R4, R4, 0xff, RZ, 0xc0, !PT ;  /* 0x000000ff04047812 */ /* 0x020fe200078ec0ff */
[----:B------:R-:W-:Y:S01]  /*17b10*/  BSSY B1, `(.L_x_123) ;  /* 0x000000b000017945 */ /* 0x000fe20003800000 */
[----:B------:R-:W-:Y:S02]  /*17b20*/  ISETP.LT.OR P2, PT, R0, 0x5a, !P0 ;  /* 0x0000005a0000780c */ /* 0x000fe40004741670 */
[----:B------:R-:W-:-:S05]  /*17b30*/  F2FP.F16.E4M3.UNPACK_B R4, R4 ;  /* 0x00000004ff04723e */ /* 0x000fca00020006ff */
[----:B------:R-:W-:-:S05]  /*17b40*/  HADD2.F32 R4, -RZ, R4.H0_H0 ;  /* 0x20000004ff047230 */ /* 0x000fca0000004100 */
[----:B0-----:R-:W-:Y:S01]  /*17b50*/  FMUL R5, R4, UR21 ;  /* 0x0000001504057c20 */ /* 0x001fe20008400000 */
[----:B------:R-:W-:-:S03]  /*17b60*/  PRMT R4, RZ, 0x7610, R4 ;  /* 0x00007610ff047816 */ /* 0x000fc60000000004 */
[----:B------:R-:W-:-:S05]  /*17b70*/  FFMA R5, R174, UR20, R5 ;  /* 0x00000014ae057c23 */ /* 0x000fca0008000005 */
[----:B------:R-:W-:-:S05]  /*17b80*/  F2FP.SATFINITE.E4M3.F32.PACK_AB_MERGE_C R5, RZ, R5, RZ ;  /* 0x00000005ff05723e */ /* 0x000fca00048070ff */
[----:B------:R0:W-:Y:S01]  /*17b90*/  @!P3 STG.E.U8 desc[UR14][R24.64+0x58], R5 ;  /* 0x000058051800b986 */ /* 0x0001e2000c10110e */
[----:B------:R-:W-:Y:S05]  /*17ba0*/  @P2 BRA `(.L_x_124) ;  /* 0x0000000000042947 */ /* 0x000fea0003800000 */
[----:B------:R0:W5:Y:S02]  /*17bb0*/  LDG.E.U8 R4, desc[UR14][R32.64+0x59] ;  /* 0x0000590e20047981 */ /* 0x000164000c1e1100 */
.L_x_124:
[----:B------:R-:W-:Y:S05]  /*17bc0*/  BSYNC B1 ;  /* 0x0000000000017941 */ /* 0x000fea0003800000 */
.L_x_123:
        /* <DEDUP_REMOVED lines=12> */
.L_x_126:
[----:B------:R-:W-:Y:S05]  /*17c90*/  BSYNC B1 ;  /* 0x0000000000017941 */ /* 0x000fea0003800000 */
.L_x_125:
        /* <DEDUP_REMOVED lines=12> */
.L_x_128:
[----:B------:R-:W-:Y:S05]  /*17d60*/  BSYNC B1 ;  /* 0x0000000000017941 */ /* 0x000fea0003800000 */
.L_x_127:
        /* <DEDUP_REMOVED lines=12> */
.L_x_130:
[----:B------:R-:W-:Y:S05]  /*17e30*/  BSYNC B1 ;  /* 0x0000000000017941 */ /* 0x000fea0003800000 */
.L_x_129:
        /* <DEDUP_REMOVED lines=12> */
.L_x_132:
[----:B------:R-:W-:Y:S05]  /*17f00*/  BSYNC B1 ;  /* 0x0000000000017941 */ /* 0x000fea0003800000 */
.L_x_131:
        /* <DEDUP_REMOVED lines=12> */
.L_x_134:
[----:B------:R-:W-:Y:S05]  /*17fd0*/  BSYNC B1 ;  /* 0x0000000000017941 */ /* 0x000fea0003800000 */
.L_x_133:
        /* <DEDUP_REMOVED lines=12> */
.L_x_136:
[----:B------:R-:W-:Y:S05]  /*180a0*/  BSYNC B1 ;  /* 0x0000000000017941 */ /* 0x000fea0003800000 */
.L_x_135:
        /* <DEDUP_REMOVED lines=12> */
.L_x_138:
[----:B------:R-:W-:Y:S05]  /*18170*/  BSYNC B1 ;  /* 0x0000000000017941 */ /* 0x000fea0003800000 */
.L_x_137:
        /* <DEDUP_REMOVED lines=12> */
.L_x_140:
[----:B------:R-:W-:Y:S05]  /*18240*/  BSYNC B1 ;  /* 0x0000000000017941 */ /* 0x000fea0003800000 */
.L_x_139:
        /* <DEDUP_REMOVED lines=12> */
.L_x_142:
[----:B------:R-:W-:Y:S05]  /*18310*/  BSYNC B1 ;  /* 0x0000000000017941 */ /* 0x000fea0003800000 */
.L_x_141:
        /* <DEDUP_REMOVED lines=12> */
.L_x_144:
[----:B------:R-:W-:Y:S05]  /*183e0*/  BSYNC B1 ;  /* 0x0000000000017941 */ /* 0x000fea0003800000 */
.L_x_143:
        /* <DEDUP_REMOVED lines=12> */
.L_x_146:
[----:B------:R-:W-:Y:S05]  /*184b0*/  BSYNC B1 ;  /* 0x0000000000017941 */ /* 0x000fea0003800000 */
.L_x_145:
        /* <DEDUP_REMOVED lines=12> */
.L_x_148:
[----:B------:R-:W-:Y:S05]  /*18580*/  BSYNC B1 ;  /* 0x0000000000017941 */ /* 0x000fea0003800000 */
.L_x_147:
        /* <DEDUP_REMOVED lines=12> */
.L_x_150:
[----:B------:R-:W-:Y:S05]  /*18650*/  BSYNC B1 ;  /* 0x0000000000017941 */ /* 0x000fea0003800000 */
.L_x_149:
        /* <DEDUP_REMOVED lines=12> */
.L_x_152:
[----:B------:R-:W-:Y:S05]  /*18720*/  BSYNC B1 ;  /* 0x0000000000017941 */ /* 0x000fea0003800000 */
.L_x_151:
        /* <DEDUP_REMOVED lines=12> */
.L_x_154:
[----:B------:R-:W-:Y:S05]  /*187f0*/  BSYNC B1 ;  /* 0x0000000000017941 */ /* 0x000fea0003800000 */
.L_x_153:
        /* <DEDUP_REMOVED lines=12> */
.L_x_156:
[----:B------:R-:W-:Y:S05]  /*188c0*/  BSYNC B1 ;  /* 0x0000000000017941 */ /* 0x000fea0003800000 */
.L_x_155:
        /* <DEDUP_REMOVED lines=12> */
.L_x_158:
[----:B------:R-:W-:Y:S05]  /*18990*/  BSYNC B1 ;  /* 0x0000000000017941 */ /* 0x000fea0003800000 */
.L_x_157:
        /* <DEDUP_REMOVED lines=12> */
.L_x_160:
[----:B------:R-:W-:Y:S05]  /*18a60*/  BSYNC B1 ;  /* 0x0000000000017941 */ /* 0x000fea0003800000 */
.L_x_159:
        /* <DEDUP_REMOVED lines=12> */
.L_x_162:
[----:B------:R-:W-:Y:S05]  /*18b30*/  BSYNC B1 ;  /* 0x0000000000017941 */ /* 0x000fea0003800000 */
.L_x_161:
        /* <DEDUP_REMOVED lines=12> */
.L_x_164:
[----:B------:R-:W-:Y:S05]  /*18c00*/  BSYNC B1 ;  /* 0x0000000000017941 */ /* 0x000fea0003800000 */
.L_x_163:
        /* <DEDUP_REMOVED lines=12> */
.L_x_166:
[----:B------:R-:W-:Y:S05]  /*18cd0*/  BSYNC B1 ;  /* 0x0000000000017941 */ /* 0x000fea0003800000 */
.L_x_165:
        /* <DEDUP_REMOVED lines=12> */
.L_x_168:
[----:B------:R-:W-:Y:S05]  /*18da0*/  BSYNC B1 ;  /* 0x0000000000017941 */ /* 0x000fea0003800000 */
.L_x_167:
        /* <DEDUP_REMOVED lines=12> */
.L_x_170:
[----:B------:R-:W-:Y:S05]  /*18e70*/  BSYNC B1 ;  /* 0x0000000000017941 */ /* 0x000fea0003800000 */
.L_x_169:
        /* <DEDUP_REMOVED lines=12> */
.L_x_172:
[----:B------:R-:W-:Y:S05]  /*18f40*/  BSYNC B1 ;  /* 0x0000000000017941 */ /* 0x000fea0003800000 */
.L_x_171:
        /* <DEDUP_REMOVED lines=12> */
.L_x_174:
[----:B------:R-:W-:Y:S05]  /*19010*/  BSYNC B1 ;  /* 0x0000000000017941 */ /* 0x000fea0003800000 */
.L_x_173:
        /* <DEDUP_REMOVED lines=12> */
.L_x_176:
[----:B------:R-:W-:Y:S05]  /*190e0*/  BSYNC B1 ;  /* 0x0000000000017941 */ /* 0x000fea0003800000 */
.L_x_175:
        /* <DEDUP_REMOVED lines=12> */
.L_x_178:
[----:B------:R-:W-:Y:S05]  /*191b0*/  BSYNC B1 ;  /* 0x0000000000017941 */ /* 0x000fea0003800000 */
.L_x_177:
        /* <DEDUP_REMOVED lines=12> */
.L_x_180:
[----:B------:R-:W-:Y:S05]  /*19280*/  BSYNC B1 ;  /* 0x0000000000017941 */ /* 0x000fea0003800000 */
.L_x_179:
        /* <DEDUP_REMOVED lines=12> */
.L_x_182:
[----:B------:R-:W-:Y:S05]  /*19350*/  BSYNC B1 ;  /* 0x0000000000017941 */ /* 0x000fea0003800000 */
.L_x_181:
        /* <DEDUP_REMOVED lines=12> */
.L_x_184:
[----:B------:R-:W-:Y:S05]  /*19420*/  BSYNC B1 ;  /* 0x0000000000017941 */ /* 0x000fea0003800000 */
.L_x_183:
        /* <DEDUP_REMOVED lines=12> */
.L_x_186:
[----:B------:R-:W-:Y:S05]  /*194f0*/  BSYNC B1 ;  /* 0x0000000000017941 */ /* 0x000fea0003800000 */
.L_x_185:
        /* <DEDUP_REMOVED lines=12> */
.L_x_188:
[----:B------:R-:W-:Y:S05]  /*195c0*/  BSYNC B1 ;  /* 0x0000000000017941 */ /* 0x000fea0003800000 */
.L_x_187:
        /* <DEDUP_REMOVED lines=12> */
.L_x_190:
[----:B------:R-:W-:Y:S05]  /*19690*/  BSYNC B1 ;  /* 0x0000000000017941 */ /* 0x000fea0003800000 */
.L_x_189:
        /* <DEDUP_REMOVED lines=12> */
.L_x_192:
[----:B------:R-:W-:Y:S05]  /*19760*/  BSYNC B1 ;  /* 0x0000000000017941 */ /* 0x000fea0003800000 */
.L_x_191:
        /* <DEDUP_REMOVED lines=12> */
.L_x_194:
[----:B------:R-:W-:Y:S05]  /*19830*/  BSYNC B1 ;  /* 0x0000000000017941 */ /* 0x000fea0003800000 */
.L_x_193:
        /* <DEDUP_REMOVED lines=12> */
.L_x_196:
[----:B------:R-:W-:Y:S05]  /*19900*/  BSYNC B1 ;  /* 0x0000000000017941 */ /* 0x000fea0003800000 */
.L_x_195:
        /* <DEDUP_REMOVED lines=12> */
.L_x_198:
[----:B------:R-:W-:Y:S05]  /*199d0*/  BSYNC B1 ;  /* 0x0000000000017941 */ /* 0x000fea0003800000 */
.L_x_197:
        /* <DEDUP_REMOVED lines=12> */
.L_x_200:
[----:B------:R-:W-:Y:S05]  /*19aa0*/  BSYNC B1 ;  /* 0x0000000000017941 */ /* 0x000fea0003800000 */
.L_x_199:
        /* <DEDUP_REMOVED lines=12> */
.L_x_202:
[----:B------:R-:W-:Y:S05]  /*19b70*/  BSYNC B1 ;  /* 0x0000000000017941 */ /* 0x000fea0003800000 */
.L_x_201:
        /* <DEDUP_REMOVED lines=12> */
.L_x_204:
[----:B------:R-:W-:Y:S05]  /*19c40*/  BSYNC B1 ;  /* 0x0000000000017941 */ /* 0x000fea0003800000 */
.L_x_203:
        /* <DEDUP_REMOVED lines=12> */
.L_x_206:
[----:B------:R-:W-:Y:S05]  /*19d10*/  BSYNC B1 ;  /* 0x0000000000017941 */ /* 0x000fea0003800000 */
.L_x_205:
        /* <DEDUP_REMOVED lines=12> */
.L_x_208:
[----:B------:R-:W-:Y:S05]  /*19de0*/  BSYNC B1 ;  /* 0x0000000000017941 */ /* 0x000fea0003800000 */
.L_x_207:
        /* <DEDUP_REMOVED lines=12> */
.L_x_210:
[----:B------:R-:W-:Y:S05]  /*19eb0*/  BSYNC B1 ;  /* 0x0000000000017941 */ /* 0x000fea0003800000 */
.L_x_209:
        /* <DEDUP_REMOVED lines=12> */
.L_x_212:
[----:B------:R-:W-:Y:S05]  /*19f80*/  BSYNC B1 ;  /* 0x0000000000017941 */ /* 0x000fea0003800000 */
.L_x_211:
        /* <DEDUP_REMOVED lines=12> */
.L_x_214:
[----:B------:R-:W-:Y:S05]  /*1a050*/  BSYNC B1 ;  /* 0x0000000000017941 */ /* 0x000fea0003800000 */
.L_x_213:
        /* <DEDUP_REMOVED lines=12> */
.L_x_216:
[----:B------:R-:W-:Y:S05]  /*1a120*/  BSYNC B1 ;  /* 0x0000000000017941 */ /* 0x000fea0003800000 */
.L_x_215:
        /* <DEDUP_REMOVED lines=12> */
.L_x_218:
[----:B------:R-:W-:Y:S05]  /*1a1f0*/  BSYNC B1 ;  /* 0x0000000000017941 */ /* 0x000fea0003800000 */
.L_x_217:
        /* <DEDUP_REMOVED lines=12> */
.L_x_220:
[----:B------:R-:W-:Y:S05]  /*1a2c0*/  BSYNC B1 ;  /* 0x0000000000017941 */ /* 0x000fea0003800000 */
.L_x_219:
        /* <DEDUP_REMOVED lines=12> */
.L_x_222:
[----:B------:R-:W-:Y:S05]  /*1a390*/  BSYNC B1 ;  /* 0x0000000000017941 */ /* 0x000fea0003800000 */
.L_x_221:
        /* <DEDUP_REMOVED lines=12> */
.L_x_224:
[----:B------:R-:W-:Y:S05]  /*1a460*/  BSYNC B1 ;  /* 0x0000000000017941 */ /* 0x000fea0003800000 */
.L_x_223:
        /* <DEDUP_REMOVED lines=12> */
.L_x_226:
[----:B------:R-:W-:Y:S05]  /*1a530*/  BSYNC B1 ;  /* 0x0000000000017941 */ /* 0x000fea0003800000 */
.L_x_225:
        /* <DEDUP_REMOVED lines=12> */
.L_x_228:
[----:B------:R-:W-:Y:S05]  /*1a600*/  BSYNC B1 ;  /* 0x0000000000017941 */ /* 0x000fea0003800000 */
.L_x_227:
        /* <DEDUP_REMOVED lines=12> */
.L_x_230:
[----:B------:R-:W-:Y:S05]  /*1a6d0*/  BSYNC B1 ;  /* 0x0000000000017941 */ /* 0x000fea0003800000 */
.L_x_229:
        /* <DEDUP_REMOVED lines=12> */
.L_x_232:
[----:B------:R-:W-:Y:S05]  /*1a7a0*/  BSYNC B1 ;  /* 0x0000000000017941 */ /* 0x000fea0003800000 */
.L_x_231:
        /* <DEDUP_REMOVED lines=12> */
.L_x_234:
[----:B------:R-:W-:Y:S05]  /*1a870*/  BSYNC B1 ;  /* 0x0000000000017941 */ /* 0x000fea0003800000 */
.L_x_233:
        /* <DEDUP_REMOVED lines=12> */
.L_x_236:
[----:B------:R-:W-:Y:S05]  /*1a940*/  BSYNC B1 ;  /* 0x0000000000017941 */ /* 0x000fea0003800000 */
.L_x_235:
        /* <DEDUP_REMOVED lines=12> */
.L_x_238:
[----:B------:R-:W-:Y:S05]  /*1aa10*/  BSYNC B1 ;  /* 0x0000000000017941 */ /* 0x000fea0003800000 */
.L_x_237:
        /* <DEDUP_REMOVED lines=12> */
.L_x_240:
[----:B------:R-:W-:Y:S05]  /*1aae0*/  BSYNC B1 ;  /* 0x0000000000017941 */ /* 0x000fea0003800000 */
.L_x_239:
        /* <DEDUP_REMOVED lines=12> */
.L_x_242:
[----:B------:R-:W-:Y:S05]  /*1abb0*/  BSYNC B1 ;  /* 0x0000000000017941 */ /* 0x000fea0003800000 */
.L_x_241:
        /* <DEDUP_REMOVED lines=12> */
.L_x_244:
[----:B------:R-:W-:Y:S05]  /*1ac80*/  BSYNC B1 ;  /* 0x0000000000017941 */ /* 0x000fea0003800000 */
.L_x_243:
        /* <DEDUP_REMOVED lines=12> */
.L_x_246:
[----:B------:R-:W-:Y:S05]  /*1ad50*/  BSYNC B1 ;  /* 0x0000000000017941 */ /* 0x000fea0003800000 */
.L_x_245:
        /* <DEDUP_REMOVED lines=12> */
.L_x_248:
[----:B------:R-:W-:Y:S05]  /*1ae20*/  BSYNC B1 ;  /* 0x0000000000017941 */ /* 0x000fea0003800000 */
.L_x_247:
        /* <DEDUP_REMOVED lines=12> */
.L_x_250:
[----:B------:R-:W-:Y:S05]  /*1aef0*/  BSYNC B1 ;  /* 0x0000000000017941 */ /* 0x000fea0003800000 */
.L_x_249:
[----:B0-----:R-:W2:Y:S01]  /*1af00*/  LDL.LU R5, [R1+0x200] ;  /* 0x0002000001057983 */ /* 0x001ea20000300800 */
[----:B-----5:R-:W-:Y:S01]  /*1af10*/  LOP3.LUT R4, R4, 0xff, RZ, 0xc0, !PT ;  /* 0x000000ff04047812 */ /* 0x020fe200078ec0ff */
[----:B------:R-:W-:Y:S01]  /*1af20*/  BSSY B1, `(.L_x_251) ;  /* 0x000000b000017945 */ /* 0x000fe20003800000 */
[----:B------:R-:W-:Y:S02]  /*1af30*/  ISETP.LT.OR P2, PT, R0, 0xda, !P0 ;  /* 0x000000da0000780c */ /* 0x000fe40004741670 */
[----:B------:R-:W-:-:S05]  /*1af40*/  F2FP.F16.E4M3.UNPACK_B R4, R4 ;  /* 0x00000004ff04723e */ /* 0x000fca00020006ff */
[----:B------:R-:W-:-:S05]  /*1af50*/  HADD2.F32 R4, -RZ, R4.H0_H0 ;  /* 0x20000004ff047230 */ /* 0x000fca0000004100 */
[----:B------:R-:W-:-:S04]  /*1af60*/  FMUL R4, R4, UR21 ;  /* 0x0000001504047c20 */ /* 0x000fc80008400000 */
[----:B--2---:R-:W-:-:S05]  /*1af70*/  FFMA R4, R5, UR20, R4 ;  /* 0x0000001405047c23 */ /* 0x004fca0008000004 */
[----:B------:R-:W-:Y:S02]  /*1af80*/  F2FP.SATFINITE.E4M3.F32.PACK_AB_MERGE_C R5, RZ, R4, RZ ;  /* 0x00000004ff05723e */ /* 0x000fe400048070ff */
[----:B------:R-:W-:-:S03]  /*1af90*/  PRMT R4, RZ, 0x7610, R4 ;  /* 0x00007610ff047816 */ /* 0x000fc60000000004 */
[----:B------:R0:W-:Y:S01]  /*1afa0*/  @!P3 STG.E.U8 desc[UR14][R24.64+0xd8], R5 ;  /* 0x0000d8051800b986 */ /* 0x0001e2000c10110e */
[----:B------:R-:W-:Y:S05]  /*1afb0*/  @P2 BRA `(.L_x_252) ;  /* 0x0000000000042947 */ /* 0x000fea0003800000 */
[----:B------:R2:W5:Y:S02]  /*1afc0*/  LDG.E.U8 R4, desc[UR14][R32.64+0xd9] ;  /* 0x0000d90e20047981 */ /* 0x000564000c1e1100 */
.L_x_252:
[----:B------:R-:W-:Y:S05]  /*1afd0*/  BSYNC B1 ;  /* 0x0000000000017941 */ /* 0x000fea0003800000 */
.L_x_251:
[----:B0-----:R-:W3:Y:S01]  /*1afe0*/  LDL.LU R5, [R1+0x204] ;  /* 0x0002040001057983 */ /* 0x001ee20000300800 */
[----:B-----5:R-:W-:Y:S01]  /*1aff0*/  LOP3.LUT R4, R4, 0xff, RZ, 0xc0, !PT ;  /* 0x000000ff04047812 */ /* 0x020fe200078ec0ff */
[----:B------:R-:W-:Y:S01]  /*1b000*/  BSSY B1, `(.L_x_253) ;  /* 0x000000b000017945 */ /* 0x000fe20003800000 */
[----:B------:R-:W-:Y:S02]  /*1b010*/  ISETP.LT.OR P3, PT, R0, 0xd9, !P1 ;  /* 0x000000d90000780c */ /* 0x000fe40004f61670 */
[----:B------:R-:W-:-:S05]  /*1b020*/  F2FP.F16.E4M3.UNPACK_B R4, R4 ;  /* 0x00000004ff04723e */ /* 0x000fca00020006ff */
[----:B------:R-:W-:-:S05]  /*1b030*/  HADD2.F32 R4, -RZ, R4.H0_H0 ;  /* 0x20000004ff047230 */ /* 0x000fca0000004100 */
[----:B------:R-:W-:-:S04]  /*1b040*/  FMUL R4, R4, UR21 ;  /* 0x0000001504047c20 */ /* 0x000fc80008400000 */
[----:B---3--:R-:W-:-:S05]  /*1b050*/  FFMA R4, R5, UR20, R4 ;  /* 0x0000001405047c23 */ /* 0x008fca0008000004 */
[----:B------:R-:W-:Y:S02]  /*1b060*/  F2FP.SATFINITE.E4M3.F32.PACK_AB_MERGE_C R5, RZ, R4, RZ ;  /* 0x00000004ff05723e */ /* 0x000fe400048070ff */
[----:B------:R-:W-:-:S03]  /*1b070*/  PRMT R4, RZ, 0x7610, R4 ;  /* 0x00007610ff047816 */ /* 0x000fc60000000004 */
[----:B------:R0:W-:Y:S01]  /*1b080*/  @!P2 STG.E.U8 desc[UR14][R24.64+0xd9], R5 ;  /* 0x0000d9051800a986 */ /* 0x0001e2000c10110e */
[----:B------:R-:W-:Y:S05]  /*1b090*/  @P3 BRA `(.L_x_254) ;  /* 0x0000000000043947 */ /* 0x000fea0003800000 */
[----:B------:R3:W5:Y:S02]  /*1b0a0*/  LDG.E.U8 R4, desc[UR14][R2.64+0xd8] ;  /* 0x0000d80e02047981 */ /* 0x000764000c1e1100 */
.L_x_254:
[----:B------:R-:W-:Y:S05]  /*1b0b0*/  BSYNC B1 ;  /* 0x0000000000017941 */ /* 0x000fea0003800000 */
.L_x_253:
        /* <DEDUP_REMOVED lines=13> */
.L_x_256:
[----:B------:R-:W-:Y:S05]  /*1b190*/  BSYNC B1 ;  /* 0x0000000000017941 */ /* 0x000fea0003800000 */
.L_x_255:
        /* <DEDUP_REMOVED lines=13> */
.L_x_258:
[----:B------:R-:W-:Y:S05]  /*1b270*/  BSYNC B1 ;  /* 0x0000000000017941 */ /* 0x000fea0003800000 */
.L_x_257:
        /* <DEDUP_REMOVED lines=13> */
.L_x_260:
[----:B------:R-:W-:Y:S05]  /*1b350*/  BSYNC B1 ;  /* 0x0000000000017941 */ /* 0x000fea0003800000 */
.L_x_259:
        /* <DEDUP_REMOVED lines=13> */
.L_x_262:
[----:B------:R-:W-:Y:S05]  /*1b430*/  BSYNC B1 ;  /* 0x0000000000017941 */ /* 0x000fea0003800000 */
.L_x_261:
        /* <DEDUP_REMOVED lines=13> */
.L_x_264:
[----:B------:R-:W-:Y:S05]  /*1b510*/  BSYNC B1 ;  /* 0x0000000000017941 */ /* 0x000fea0003800000 */
.L_x_263:
        /* <DEDUP_REMOVED lines=13> */
.L_x_266:
[----:B------:R-:W-:Y:S05]  /*1b5f0*/  BSYNC B1 ;  /* 0x0000000000017941 */ /* 0x000fea0003800000 */
.L_x_265:
        /* <DEDUP_REMOVED lines=13> */
.L_x_268:
[----:B------:R-:W-:Y:S05]  /*1b6d0*/  BSYNC B1 ;  /* 0x0000000000017941 */ /* 0x000fea0003800000 */
.L_x_267:
        /* <DEDUP_REMOVED lines=13> */
.L_x_270:
[----:B------:R-:W-:Y:S05]  /*1b7b0*/  BSYNC B1 ;  /* 0x0000000000017941 */ /* 0x000fea0003800000 */
.L_x_269:
        /* <DEDUP_REMOVED lines=13> */
.L_x_272:
[----:B------:R-:W-:Y:S05]  /*1b890*/  BSYNC B1 ;  /* 0x0000000000017941 */ /* 0x000fea0003800000 */
.L_x_271:
        /* <DEDUP_REMOVED lines=13> */
.L_x_274:
[----:B------:R-:W-:Y:S05]  /*1b970*/  BSYNC B1 ;  /* 0x0000000000017941 */ /* 0x000fea0003800000 */
.L_x_273:
        /* <DEDUP_REMOVED lines=13> */
.L_x_276:
[----:B------:R-:W-:Y:S05]  /*1ba50*/  BSYNC B1 ;  /* 0x0000000000017941 */ /* 0x000fea0003800000 */
.L_x_275:
        /* <DEDUP_REMOVED lines=13> */
.L_x_278:
[----:B------:R-:W-:Y:S05]  /*1bb30*/  BSYNC B1 ;  /* 0x0000000000017941 */ /* 0x000fea0003800000 */
.L_x_277:
        /* <DEDUP_REMOVED lines=13> */
.L_x_280:
[----:B------:R-:W-:Y:S05]  /*1bc10*/  BSYNC B1 ;  /* 0x0000000000017941 */ /* 0x000fea0003800000 */
.L_x_279:
        /* <DEDUP_REMOVED lines=13> */
.L_x_282:
[----:B------:R-:W-:Y:S05]  /*1bcf0*/  BSYNC B1 ;  /* 0x0000000000017941 */ /* 0x000fea0003800000 */
.L_x_281:
        /* <DEDUP_REMOVED lines=13> */
.L_x_284:
[----:B------:R-:W-:Y:S05]  /*1bdd0*/  BSYNC B1 ;  /* 0x0000000000017941 */ /* 0x000fea0003800000 */
.L_x_283:
        /* <DEDUP_REMOVED lines=13> */
.L_x_286:
[----:B------:R-:W-:Y:S05]  /*1beb0*/  BSYNC B1 ;  /* 0x0000000000017941 */ /* 0x000fea0003800000 */
.L_x_285:
        /* <DEDUP_REMOVED lines=13> */
.L_x_288:
[----:B------:R-:W-:Y:S05]  /*1bf90*/  BSYNC B1 ;  /* 0x0000000000017941 */ /* 0x000fea0003800000 */
.L_x_287:
[----:B------:R-:W2:Y:S01]  /*1bfa0*/  LDL.LU R7, [R1+0x24c] ;  /* 0x00024c0001077983 */ /* 0x000ea20000300800 */
[----:B-----5:R-:W-:Y:S01]  /*1bfb0*/  LOP3.LUT R4, R4, 0xff, RZ, 0xc0, !PT ;  /* 0x000000ff04047812 */ /* 0x020fe200078ec0ff */
[----:B------:R-:W-:Y:S01]  /*1bfc0*/  BSSY B1, `(.L_x_289) ;  /* 0x0000013000017945 */ /* 0x000fe20003800000 */
[----:B0-----:R-:W-:Y:S02]  /*1bfd0*/  IADD3 R5, P0, R35, 0x80, RZ ;  /* 0x0000008023057810 */ /* 0x001fe40007f1e0ff */
[----:B------:R-:W-:-:S03]  /*1bfe0*/  F2FP.F16.E4M3.UNPACK_B R4, R4 ;  /* 0x00000004ff04723e */ /* 0x000fc600020006ff */
[----:B--234-:R-:W-:Y:S01]  /*1bff0*/  IMAD.X R2, RZ, RZ, R37, P0 ;  /* 0x000000ffff027224 */ /* 0x01cfe200000e0625 */
[----:B------:R-:W-:Y:S01]  /*1c000*/  ISETP.GE.AND P0, PT, R34, 0x81, PT ;  /* 0x000000812200780c */ /* 0x000fe20003f06270 */
[----:B------:R-:W-:Y:S02]  /*1c010*/  HADD2.F32 R4, -RZ, R4.H0_H0 ;  /* 0x20000004ff047230 */ /* 0x000fe40000004100 */
[----:B------:R-:W-:Y:S01]  /*1c020*/  IMAD R6, R2, UR6, RZ ;  /* 0x0000000602067c24 */ /* 0x000fe2000f8e02ff */
[----:B------:R-:W-:Y:S01]  /*1c030*/  ISETP.LT.OR P3, PT, R0, 0x1, !P0 ;  /* 0x000000010000780c */ /* 0x000fe20004761670 */
[----:B------:R-:W-:-:S04]  /*1c040*/  IMAD.WIDE.U32 R2, R5, UR6, R38 ;  /* 0x0000000605027c25 */ /* 0x000fc8000f8e0026 */
[----:B------:R-:W-:Y:S01]  /*1c050*/  FMUL R4, R4, UR21 ;  /* 0x0000001504047c20 */ /* 0x000fe20008400000 */
[----:B------:R-:W-:Y:S01]  /*1c060*/  IMAD R5, R5, UR7, R6 ;  /* 0x0000000705057c24 */ /* 0x000fe2000f8e0206 */
[----:B------:R-:W-:-:S04]  /*1c070*/  IADD3 R2, P2, R2, UR8, RZ ;  /* 0x0000000802027c10 */ /* 0x000fc8000ff5e0ff */
[----:B------:R-:W-:Y:S01]  /*1c080*/  IADD3.X R3, R3, UR9, R5, P2, !PT ;  /* 0x0000000903037c10 */ /* 0x000fe200097fe405 */
[----:B------:R-:W-:-:S05]  /*1c090*/  FFMA R4, R7, UR20, R4 ;  /* 0x0000001407047c23 */ /* 0x000fca0008000004 */
[----:B------:R-:W-:Y:S02]  /*1c0a0*/  F2FP.SATFINITE.E4M3.F32.PACK_AB_MERGE_C R7, RZ, R4, RZ ;  /* 0x00000004ff07723e */ /* 0x000fe400048070ff */
[----:B------:R-:W-:-:S03]  /*1c0b0*/  PRMT R4, RZ, 0x7610, R4 ;  /* 0x00007610ff047816 */ /* 0x000fc60000000004 */
[----:B------:R0:W-:Y:S01]  /*1c0c0*/  @!P1 STG.E.U8 desc[UR14][R26.64+0xf9], R7 ;  /* 0x0000f9071a009986 */ /* 0x0001e2000c10110e */
[----:B------:R-:W-:Y:S05]  /*1c0d0*/  @P3 BRA `(.L_x_290) ;  /* 0x0000000000043947 */ /* 0x000fea0003800000 */
[----:B------:R2:W5:Y:S02]  /*1c0e0*/  LDG.E.U8 R4, desc[UR14][R2.64] ;  /* 0x0000000e02047981 */ /* 0x000564000c1e1100 */
.L_x_290:
[----:B------:R-:W-:Y:S05]  /*1c0f0*/  BSYNC B1 ;  /* 0x0000000000017941 */ /* 0x000fea0003800000 */
.L_x_289:
[----:B------:R-:W3:Y:S01]  /*1c100*/  LDL.LU R5, [R1+0x250] ;  /* 0x0002500001057983 */ /* 0x000ee20000300800 */
        /* <DEDUP_REMOVED lines=12> */
.L_x_292:
[----:B------:R-:W-:Y:S05]  /*1c1d0*/  BSYNC B1 ;  /* 0x0000000000017941 */ /* 0x000fea0003800000 */
.L_x_291:
[----:B---3--:R-:W3:Y:S01]  /*1c1e0*/  LDL.LU R5, [R1+0x254] ;  /* 0x0002540001057983 */ /* 0x008ee20000300800 */
[----:B-----5:R-:W-:Y:S01]  /*1c1f0*/  LOP3.LUT R4, R4, 0xff, RZ, 0xc0, !PT ;  /* 0x000000ff04047812 */ /* 0x020fe200078ec0ff */
[----:B------:R-:W-:Y:S01]  /*1c200*/  BSSY B1, `(.L_x_293) ;  /* 0x0000013000017945 */ /* 0x000fe20003800000 */
[----:B------:R-:W-:Y:S02]  /*1c210*/  IADD3 R35, P1, R35, 0x88, RZ ;  /* 0x0000008823237810 */ /* 0x000fe40007f3e0ff */
[----:B------:R-:W-:Y:S02]  /*1c220*/  F2FP.F16.E4M3.UNPACK_B R4, R4 ;  /* 0x00000004ff04723e */ /* 0x000fe400020006ff */
[----:B------:R-:W-:Y:S01]  /*1c230*/  PRMT R6, RZ, 0x7610, R6 ;  /* 0x00007610ff067816 */ /* 0x000fe20000000006 */
[----:B------:R-:W-:Y:S01]  /*1c240*/  IMAD.X R36, RZ, RZ, R37, P1 ;  /* 0x000000ffff247224 */ /* 0x000fe200008e0625 */
[----:B------:R-:W-:Y:S01]  /*1c250*/  ISETP.GE.AND P1, PT, R34, 0x89, PT ;  /* 0x000000892200780c */ /* 0x000fe20003f26270 */
[----:B------:R-:W-:-:S02]  /*1c260*/  HADD2.F32 R4, -RZ, R4.H0_H0 ;  /* 0x20000004ff047230 */ /* 0x000fc40000004100 */
[----:B------:R-:W-:Y:S01]  /*1c270*/  IMAD R36, R36, UR6, RZ ;  /* 0x0000000624247c24 */ /* 0x000fe2000f8e02ff */
[----:B------:R-:W-:Y:S01]  /*1c280*/  ISETP.LT.OR P5, PT, R0, 0x1, !P1 ;  /* 0x000000010000780c */ /* 0x000fe20004fa1670 */
[----:B------:R-:W-:-:S04]  /*1c290*/  IMAD.WIDE.U32 R38, R35, UR6, R38 ;  /* 0x0000000623267c25 */ /* 0x000fc8000f8e0026 */
[----:B------:R-:W-:Y:S01]  /*1c2a0*/  FMUL R4, R4, UR21 ;  /* 0x0000001504047c20 */ /* 0x000fe20008400000 */
[----:B------:R-:W-:-:S03]  /*1c2b0*/  IMAD R35, R35, UR7, R36 ;  /* 0x0000000723237c24 */ /* 0x000fc6000f8e0224 */
[----:B---3--:R-:W-:Y:S01]  /*1c2c0*/  FFMA R5, R5, UR20, R4 ;  /* 0x0000001405057c23 */ /* 0x008fe20008000004 */
[----:B------:R-:W-:-:S04]  /*1c2d0*/  IADD3 R4, P3, R38, UR8, RZ ;  /* 0x0000000826047c10 */ /* 0x000fc8000ff7e0ff */
[----:B0-----:R-:W-:Y:S02]  /*1c2e0*/  F2FP.SATFINITE.E4M3.F32.PACK_AB_MERGE_C R7, RZ, R5, RZ ;  /* 0x00000005ff07723e */ /* 0x001fe400048070ff */
[----:B------:R-:W-:-:S03]  /*1c2f0*/  IADD3.X R5, R39, UR9, R35, P3, !PT ;  /* 0x0000000927057c10 */ /* 0x000fc60009ffe423 */
[----:B------:R0:W-:Y:S01]  /*1c300*/  @!P2 STG.E.U8 desc[UR14][R30.64+0x1], R7 ;  /* 0x000001071e00a986 */ /* 0x0001e2000c10110e */
[----:B------:R-:W-:Y:S05]  /*1c310*/  @P5 BRA `(.L_x_294) ;  /* 0x0000000000045947 */ /* 0x000fea0003800000 */
[----:B------:R3:W5:Y:S02]  /*1c320*/  LDG.E.U8 R6, desc[UR14][R4.64] ;  /* 0x0000000e04067981 */ /* 0x000764000c1e1100 */
.L_x_294:
[----:B------:R-:W-:Y:S05]  /*1c330*/  BSYNC B1 ;  /* 0x0000000000017941 */ /* 0x000fea0003800000 */
.L_x_293:
        /* <DEDUP_REMOVED lines=13> */
.L_x_296:
[----:B------:R-:W-:Y:S05]  /*1c410*/  BSYNC B1 ;  /* 0x0000000000017941 */ /* 0x000fea0003800000 */
.L_x_295:
        /* <DEDUP_REMOVED lines=13> */
.L_x_298:
[----:B------:R-:W-:Y:S05]  /*1c4f0*/  BSYNC B1 ;  /* 0x0000000000017941 */ /* 0x000fea0003800000 */
.L_x_297:
        /* <DEDUP_REMOVED lines=13> */
.L_x_300:
[----:B------:R-:W-:Y:S05]  /*1c5d0*/  BSYNC B1 ;  /* 0x0000000000017941 */ /* 0x000fea0003800000 */
.L_x_299:
        /* <DEDUP_REMOVED lines=13> */
.L_x_302:
[----:B------:R-:W-:Y:S05]  /*1c6b0*/  BSYNC B1 ;  /* 0x0000000000017941 */ /* 0x000fea0003800000 */
.L_x_301:
        /* <DEDUP_REMOVED lines=13> */
.L_x_304:
[----:B------:R-:W-:Y:S05]  /*1c790*/  BSYNC B1 ;  /* 0x0000000000017941 */ /* 0x000fea0003800000 */
.L_x_303:
        /* <DEDUP_REMOVED lines=13> */
.L_x_306:
[----:B------:R-:W-:Y:S05]  /*1c870*/  BSYNC B1 ;  /* 0x0000000000017941 */ /* 0x000fea0003800000 */
.L_x_305:
        /* <DEDUP_REMOVED lines=13> */
.L_x_308:
[----:B------:R-:W-:Y:S05]  /*1c950*/  BSYNC B1 ;  /* 0x0000000000017941 */ /* 0x000fea0003800000 */
.L_x_307:
        /* <DEDUP_REMOVED lines=13> */
.L_x_310:
[----:B------:R-:W-:Y:S05]  /*1ca30*/  BSYNC B1 ;  /* 0x0000000000017941 */ /* 0x000fea0003800000 */
.L_x_309:
        /* <DEDUP_REMOVED lines=13> */
.L_x_312:
[----:B------:R-:W-:Y:S05]  /*1cb10*/  BSYNC B1 ;  /* 0x0000000000017941 */ /* 0x000fea0003800000 */
.L_x_311:
        /* <DEDUP_REMOVED lines=13> */
.L_x_314:
[----:B------:R-:W-:Y:S05]  /*1cbf0*/  BSYNC B1 ;  /* 0x0000000000017941 */ /* 0x000fea0003800000 */
.L_x_313:
        /* <DEDUP_REMOVED lines=13> */
.L_x_316:
[----:B------:R-:W-:Y:S05]  /*1ccd0*/  BSYNC B1 ;  /* 0x0000000000017941 */ /* 0x000fea0003800000 */
.L_x_315:
        /* <DEDUP_REMOVED lines=13> */
.L_x_318:
[----:B------:R-:W-:Y:S05]  /*1cdb0*/  BSYNC B1 ;  /* 0x0000000000017941 */ /* 0x000fea0003800000 */
.L_x_317:
        /* <DEDUP_REMOVED lines=13> */
.L_x_320:
[----:B------:R-:W-:Y:S05]  /*1ce90*/  BSYNC B1 ;  /* 0x0000000000017941 */ /* 0x000fea0003800000 */
.L_x_319:
        /* <DEDUP_REMOVED lines=13> */
.L_x_322:
[----:B------:R-:W-:Y:S05]  /*1cf70*/  BSYNC B1 ;  /* 0x0000000000017941 */ /* 0x000fea0003800000 */
.L_x_321:
        /* <DEDUP_REMOVED lines=13> */
.L_x_324:
[----:B------:R-:W-:Y:S05]  /*1d050*/  BSYNC B1 ;  /* 0x0000000000017941 */ /* 0x000fea0003800000 */
.L_x_323:
        /* <DEDUP_REMOVED lines=13> */
.L_x_326:
[----:B------:R-:W-:Y:S05]  /*1d130*/  BSYNC B1 ;  /* 0x0000000000017941 */ /* 0x000fea0003800000 */
.L_x_325:
        /* <DEDUP_REMOVED lines=13> */
.L_x_328:
[----:B------:R-:W-:Y:S05]  /*1d210*/  BSYNC B1 ;  /* 0x0000000000017941 */ /* 0x000fea0003800000 */
.L_x_327:
        /* <DEDUP_REMOVED lines=13> */
.L_x_330:
[----:B------:R-:W-:Y:S05]  /*1d2f0*/  BSYNC B1 ;  /* 0x0000000000017941 */ /* 0x000fea0003800000 */
.L_x_329:
        /* <DEDUP_REMOVED lines=13> */
.L_x_332:
[----:B------:R-:W-:Y:S05]  /*1d3d0*/  BSYNC B1 ;  /* 0x0000000000017941 */ /* 0x000fea0003800000 */
.L_x_331:
        /* <DEDUP_REMOVED lines=13> */
.L_x_334:
[----:B------:R-:W-:Y:S05]  /*1d4b0*/  BSYNC B1 ;  /* 0x0000000000017941 */ /* 0x000fea0003800000 */
.L_x_333:
        /* <DEDUP_REMOVED lines=13> */
.L_x_336:
[----:B------:R-:W-:Y:S05]  /*1d590*/  BSYNC B1 ;  /* 0x0000000000017941 */ /* 0x000fea0003800000 */
.L_x_335:
        /* <DEDUP_REMOVED lines=13> */
.L_x_338:
[----:B------:R-:W-:Y:S05]  /*1d670*/  BSYNC B1 ;  /* 0x0000000000017941 */ /* 0x000fea0003800000 */
.L_x_337:
        /* <DEDUP_REMOVED lines=13> */
.L_x_340:
[----:B------:R-:W-:Y:S05]  /*1d750*/  BSYNC B1 ;  /* 0x0000000000017941 */ /* 0x000fea0003800000 */
.L_x_339:
        /* <DEDUP_REMOVED lines=13> */
.L_x_342:
[----:B------:R-:W-:Y:S05]  /*1d830*/  BSYNC B1 ;  /* 0x0000000000017941 */ /* 0x000fea0003800000 */
.L_x_341:
        /* <DEDUP_REMOVED lines=13> */
.L_x_344:
[----:B------:R-:W-:Y:S05]  /*1d910*/  BSYNC B1 ;  /* 0x0000000000017941 */ /* 0x000fea0003800000 */
.L_x_343:
        /* <DEDUP_REMOVED lines=13> */
.L_x_346:
[----:B------:R-:W-:Y:S05]  /*1d9f0*/  BSYNC B1 ;  /* 0x0000000000017941 */ /* 0x000fea0003800000 */
.L_x_345:
        /* <DEDUP_REMOVED lines=13> */
.L_x_348:
[----:B------:R-:W-:Y:S05]  /*1dad0*/  BSYNC B1 ;  /* 0x0000000000017941 */ /* 0x000fea0003800000 */
.L_x_347:
        /* <DEDUP_REMOVED lines=13> */
.L_x_350:
[----:B------:R-:W-:Y:S05]  /*1dbb0*/  BSYNC B1 ;  /* 0x0000000000017941 */ /* 0x000fea0003800000 */
.L_x_349:
        /* <DEDUP_REMOVED lines=13> */
.L_x_352:
[----:B------:R-:W-:Y:S05]  /*1dc90*/  BSYNC B1 ;  /* 0x0000000000017941 */ /* 0x000fea0003800000 */
.L_x_351:
        /* <DEDUP_REMOVED lines=13> */
.L_x_354:
[----:B------:R-:W-:Y:S05]  /*1dd70*/  BSYNC B1 ;  /* 0x0000000000017941 */ /* 0x000fea0003800000 */
.L_x_353:
        /* <DEDUP_REMOVED lines=13> */
.L_x_356:
[----:B------:R-:W-:Y:S05]  /*1de50*/  BSYNC B1 ;  /* 0x0000000000017941 */ /* 0x000fea0003800000 */
.L_x_355:
        /* <DEDUP_REMOVED lines=13> */
.L_x_358:
[----:B------:R-:W-:Y:S05]  /*1df30*/  BSYNC B1 ;  /* 0x0000000000017941 */ /* 0x000fea0003800000 */
.L_x_357:
        /* <DEDUP_REMOVED lines=13> */
.L_x_360:
[----:B------:R-:W-:Y:S05]  /*1e010*/  BSYNC B1 ;  /* 0x0000000000017941 */ /* 0x000fea0003800000 */
.L_x_359:
        /* <DEDUP_REMOVED lines=13> */
.L_x_362:
[----:B------:R-:W-:Y:S05]  /*1e0f0*/  BSYNC B1 ;  /* 0x0000000000017941 */ /* 0x000fea0003800000 */
.L_x_361:
        /* <DEDUP_REMOVED lines=13> */
.L_x_364:
[----:B------:R-:W-:Y:S05]  /*1e1d0*/  BSYNC B1 ;  /* 0x0000000000017941 */ /* 0x000fea0003800000 */
.L_x_363:
        /* <DEDUP_REMOVED lines=13> */
.L_x_366:
[----:B------:R-:W-:Y:S05]  /*1e2b0*/  BSYNC B1 ;  /* 0x0000000000017941 */ /* 0x000fea0003800000 */
.L_x_365:
        /* <DEDUP_REMOVED lines=13> */
.L_x_368:
[----:B------:R-:W-:Y:S05]  /*1e390*/  BSYNC B1 ;  /* 0x0000000000017941 */ /* 0x000fea0003800000 */
.L_x_367:
        /* <DEDUP_REMOVED lines=13> */
.L_x_370:
[----:B------:R-:W-:Y:S05]  /*1e470*/  BSYNC B1 ;  /* 0x0000000000017941 */ /* 0x000fea0003800000 */
.L_x_369:
        /* <DEDUP_REMOVED lines=13> */
.L_x_372:
[----:B------:R-:W-:Y:S05]  /*1e550*/  BSYNC B1 ;  /* 0x0000000000017941 */ /* 0x000fea0003800000 */
.L_x_371:
        /* <DEDUP_REMOVED lines=13> */
.L_x_374:
[----:B------:R-:W-:Y:S05]  /*1e630*/  BSYNC B1 ;  /* 0x0000000000017941 */ /* 0x000fea0003800000 */
.L_x_373:
        /* <DEDUP_REMOVED lines=13> */
.L_x_376:
[----:B------:R-:W-:Y:S05]  /*1e710*/  BSYNC B1 ;  /* 0x0000000000017941 */ /* 0x000fea0003800000 */
.L_x_375:
        /* <DEDUP_REMOVED lines=13> */
.L_x_378:
[----:B------:R-:W-:Y:S05]  /*1e7f0*/  BSYNC B1 ;  /* 0x0000000000017941 */ /* 0x000fea0003800000 */
.L_x_377:
        /* <DEDUP_REMOVED lines=13> */
.L_x_380:
[----:B------:R-:W-:Y:S05]  /*1e8d0*/  BSYNC B1 ;  /* 0x0000000000017941 */ /* 0x000fea0003800000 */
.L_x_379:
        /* <DEDUP_REMOVED lines=13> */
.L_x_382:
[----:B------:R-:W-:Y:S05]  /*1e9b0*/  BSYNC B1 ;  /* 0x0000000000017941 */ /* 0x000fea0003800000 */
.L_x_381:
        /* <DEDUP_REMOVED lines=13> */
.L_x_384:
[----:B------:R-:W-:Y:S05]  /*1ea90*/  BSYNC B1 ;  /* 0x0000000000017941 */ /* 0x000fea0003800000 */
.L_x_383:
        /* <DEDUP_REMOVED lines=13> */
.L_x_386:
[----:B------:R-:W-:Y:S05]  /*1eb70*/  BSYNC B1 ;  /* 0x0000000000017941 */ /* 0x000fea0003800000 */
.L_x_385:
        /* <DEDUP_REMOVED lines=13> */
.L_x_388:
[----:B------:R-:W-:Y:S05]  /*1ec50*/  BSYNC B1 ;  /* 0x0000000000017941 */ /* 0x000fea0003800000 */
.L_x_387:
        /* <DEDUP_REMOVED lines=13> */
.L_x_390:
[----:B------:R-:W-:Y:S05]  /*1ed30*/  BSYNC B1 ;  /* 0x0000000000017941 */ /* 0x000fea0003800000 */
.L_x_389:
        /* <DEDUP_REMOVED lines=13> */
.L_x_392:
[----:B------:R-:W-:Y:S05]  /*1ee10*/  BSYNC B1 ;  /* 0x0000000000017941 */ /* 0x000fea0003800000 */
.L_x_391:
        /* <DEDUP_REMOVED lines=13> */
.L_x_394:
[----:B------:R-:W-:Y:S05]  /*1eef0*/  BSYNC B1 ;  /* 0x0000000000017941 */ /* 0x000fea0003800000 */
.L_x_393:
        /* <DEDUP_REMOVED lines=13> */
.L_x_396:
[----:B------:R-:W-:Y:S05]  /*1efd0*/  BSYNC B1 ;  /* 0x0000000000017941 */ /* 0x000fea0003800000 */
.L_x_395:
        /* <DEDUP_REMOVED lines=13> */
.L_x_398:
[----:B------:R-:W-:Y:S05]  /*1f0b0*/  BSYNC B1 ;  /* 0x0000000000017941 */ /* 0x000fea0003800000 */
.L_x_397:
        /* <DEDUP_REMOVED lines=13> */
.L_x_400:
[----:B------:R-:W-:Y:S05]  /*1f190*/  BSYNC B1 ;  /* 0x0000000000017941 */ /* 0x000fea0003800000 */
.L_x_399:
        /* <DEDUP_REMOVED lines=13> */
.L_x_402:
[----:B------:R-:W-:Y:S05]  /*1f270*/  BSYNC B1 ;  /* 0x0000000000017941 */ /* 0x000fea0003800000 */
.L_x_401:
        /* <DEDUP_REMOVED lines=13> */
.L_x_404:
[----:B------:R-:W-:Y:S05]  /*1f350*/  BSYNC B1 ;  /* 0x0000000000017941 */ /* 0x000fea0003800000 */
.L_x_403:
        /* <DEDUP_REMOVED lines=13> */
.L_x_406:
[----:B------:R-:W-:Y:S05]  /*1f430*/  BSYNC B1 ;  /* 0x0000000000017941 */ /* 0x000fea0003800000 */
.L_x_405:
        /* <DEDUP_REMOVED lines=13> */
.L_x_408:
[----:B------:R-:W-:Y:S05]  /*1f510*/  BSYNC B1 ;  /* 0x0000000000017941 */ /* 0x000fea0003800000 */
.L_x_407:
        /* <DEDUP_REMOVED lines=13> */
.L_x_410:
[----:B------:R-:W-:Y:S05]  /*1f5f0*/  BSYNC B1 ;  /* 0x0000000000017941 */ /* 0x000fea0003800000 */
.L_x_409:
        /* <DEDUP_REMOVED lines=13> */
.L_x_412:
[----:B------:R-:W-:Y:S05]  /*1f6d0*/  BSYNC B1 ;  /* 0x0000000000017941 */ /* 0x000fea0003800000 */
.L_x_411:
        /* <DEDUP_REMOVED lines=13> */
.L_x_414:
[----:B------:R-:W-:Y:S05]  /*1f7b0*/  BSYNC B1 ;  /* 0x0000000000017941 */ /* 0x000fea0003800000 */
.L_x_413:
        /* <DEDUP_REMOVED lines=13> */
.L_x_416:
[----:B------:R-:W-:Y:S05]  /*1f890*/  BSYNC B1 ;  /* 0x0000000000017941 */ /* 0x000fea0003800000 */
.L_x_415:
        /* <DEDUP_REMOVED lines=13> */
.L_x_418:
[----:B------:R-:W-:Y:S05]  /*1f970*/  BSYNC B1 ;  /* 0x0000000000017941 */ /* 0x000fea0003800000 */
.L_x_417:
        /* <DEDUP_REMOVED lines=13> */
.L_x_420:
[----:B------:R-:W-:Y:S05]  /*1fa50*/  BSYNC B1 ;  /* 0x0000000000017941 */ /* 0x000fea0003800000 */
.L_x_419:
        /* <DEDUP_REMOVED lines=13> */
.L_x_422:
[----:B------:R-:W-:Y:S05]  /*1fb30*/  BSYNC B1 ;  /* 0x0000000000017941 */ /* 0x000fea0003800000 */
.L_x_421:
        /* <DEDUP_REMOVED lines=13> */
.L_x_424:
[----:B------:R-:W-:Y:S05]  /*1fc10*/  BSYNC B1 ;  /* 0x0000000000017941 */ /* 0x000fea0003800000 */
.L_x_423:
        /* <DEDUP_REMOVED lines=13> */
.L_x_426:
[----:B------:R-:W-:Y:S05]  /*1fcf0*/  BSYNC B1 ;  /* 0x0000000000017941 */ /* 0x000fea0003800000 */
.L_x_425:
        /* <DEDUP_REMOVED lines=13> */
.L_x_428:
[----:B------:R-:W-:Y:S05]  /*1fdd0*/  BSYNC B1 ;  /* 0x0000000000017941 */ /* 0x000fea0003800000 */
.L_x_427:
        /* <DEDUP_REMOVED lines=13> */
.L_x_430:
[----:B------:R-:W-:Y:S05]  /*1feb0*/  BSYNC B1 ;  /* 0x0000000000017941 */ /* 0x000fea0003800000 */
.L_x_429:
        /* <DEDUP_REMOVED lines=13> */
.L_x_432:
[----:B------:R-:W-:Y:S05]  /*1ff90*/  BSYNC B1 ;  /* 0x0000000000017941 */ /* 0x000fea0003800000 */
.L_x_431:
        /* <DEDUP_REMOVED lines=13> */
.L_x_434:
[----:B------:R-:W-:Y:S05]  /*20070*/  BSYNC B1 ;  /* 0x0000000000017941 */ /* 0x000fea0003800000 */
.L_x_433:
        /* <DEDUP_REMOVED lines=13> */
.L_x_436:
[----:B------:R-:W-:Y:S05]  /*20150*/  BSYNC B1 ;  /* 0x0000000000017941 */ /* 0x000fea0003800000 */
.L_x_435:
        /* <DEDUP_REMOVED lines=13> */
.L_x_438:
[----:B------:R-:W-:Y:S05]  /*20230*/  BSYNC B1 ;  /* 0x0000000000017941 */ /* 0x000fea0003800000 */
.L_x_437:
        /* <DEDUP_REMOVED lines=13> */
.L_x_440:
[----:B------:R-:W-:Y:S05]  /*20310*/  BSYNC B1 ;  /* 0x0000000000017941 */ /* 0x000fea0003800000 */
.L_x_439:
        /* <DEDUP_REMOVED lines=13> */
.L_x_442:
[----:B------:R-:W-:Y:S05]  /*203f0*/  BSYNC B1 ;  /* 0x0000000000017941 */ /* 0x000fea0003800000 */
.L_x_441:
        /* <DEDUP_REMOVED lines=13> */
.L_x_444:
[----:B------:R-:W-:Y:S05]  /*204d0*/  BSYNC B1 ;  /* 0x0000000000017941 */ /* 0x000fea0003800000 */
.L_x_443:
        /* <DEDUP_REMOVED lines=13> */
.L_x_446:
[----:B------:R-:W-:Y:S05]  /*205b0*/  BSYNC B1 ;  /* 0x0000000000017941 */ /* 0x000fea0003800000 */
.L_x_445:
        /* <DEDUP_REMOVED lines=13> */
.L_x_448:
[----:B------:R-:W-:Y:S05]  /*20690*/  BSYNC B1 ;  /* 0x0000000000017941 */ /* 0x000fea0003800000 */
.L_x_447:
        /* <DEDUP_REMOVED lines=13> */
.L_x_450:
[----:B------:R-:W-:Y:S05]  /*20770*/  BSYNC B1 ;  /* 0x0000000000017941 */ /* 0x000fea0003800000 */
.L_x_449:
        /* <DEDUP_REMOVED lines=13> */
.L_x_452:
[----:B------:R-:W-:Y:S05]  /*20850*/  BSYNC B1 ;  /* 0x0000000000017941 */ /* 0x000fea0003800000 */
.L_x_451:
        /* <DEDUP_REMOVED lines=13> */
.L_x_454:
[----:B------:R-:W-:Y:S05]  /*20930*/  BSYNC B1 ;  /* 0x0000000000017941 */ /* 0x000fea0003800000 */
.L_x_453:
        /* <DEDUP_REMOVED lines=13> */
.L_x_456:
[----:B------:R-:W-:Y:S05]  /*20a10*/  BSYNC B1 ;  /* 0x0000000000017941 */ /* 0x000fea0003800000 */
.L_x_455:
        /* <DEDUP_REMOVED lines=13> */
.L_x_458:
[----:B------:R-:W-:Y:S05]  /*20af0*/  BSYNC B1 ;  /* 0x0000000000017941 */ /* 0x000fea0003800000 */
.L_x_457:
        /* <DEDUP_REMOVED lines=13> */
.L_x_460:
[----:B------:R-:W-:Y:S05]  /*20bd0*/  BSYNC B1 ;  /* 0x0000000000017941 */ /* 0x000fea0003800000 */
.L_x_459:
        /* <DEDUP_REMOVED lines=13> */
.L_x_462:
[----:B------:R-:W-:Y:S05]  /*20cb0*/  BSYNC B1 ;  /* 0x0000000000017941 */ /* 0x000fea0003800000 */
.L_x_461:
        /* <DEDUP_REMOVED lines=13> */
.L_x_464:
[----:B------:R-:W-:Y:S05]  /*20d90*/  BSYNC B1 ;  /* 0x0000000000017941 */ /* 0x000fea0003800000 */
.L_x_463:
        /* <DEDUP_REMOVED lines=13> */
.L_x_466:
[----:B------:R-:W-:Y:S05]  /*20e70*/  BSYNC B1 ;  /* 0x0000000000017941 */ /* 0x000fea0003800000 */
.L_x_465:
        /* <DEDUP_REMOVED lines=13> */
.L_x_468:
[----:B------:R-:W-:Y:S05]  /*20f50*/  BSYNC B1 ;  /* 0x0000000000017941 */ /* 0x000fea0003800000 */
.L_x_467:
        /* <DEDUP_REMOVED lines=13> */
.L_x_470:
[----:B------:R-:W-:Y:S05]  /*21030*/  BSYNC B1 ;  /* 0x0000000000017941 */ /* 0x000fea0003800000 */
.L_x_469:
        /* <DEDUP_REMOVED lines=13> */
.L_x_472:
[----:B------:R-:W-:Y:S05]  /*21110*/  BSYNC B1 ;  /* 0x0000000000017941 */ /* 0x000fea0003800000 */
.L_x_471:
        /* <DEDUP_REMOVED lines=13> */
.L_x_474:
[----:B------:R-:W-:Y:S05]  /*211f0*/  BSYNC B1 ;  /* 0x0000000000017941 */ /* 0x000fea0003800000 */
.L_x_473:
        /* <DEDUP_REMOVED lines=13> */
.L_x_476:
[----:B------:R-:W-:Y:S05]  /*212d0*/  BSYNC B1 ;  /* 0x0000000000017941 */ /* 0x000fea0003800000 */
.L_x_475:
        /* <DEDUP_REMOVED lines=13> */
.L_x_478:
[----:B------:R-:W-:Y:S05]  /*213b0*/  BSYNC B1 ;  /* 0x0000000000017941 */ /* 0x000fea0003800000 */
.L_x_477:
        /* <DEDUP_REMOVED lines=13> */
.L_x_480:
[----:B------:R-:W-:Y:S05]  /*21490*/  BSYNC B1 ;  /* 0x0000000000017941 */ /* 0x000fea0003800000 */
.L_x_479:
        /* <DEDUP_REMOVED lines=13> */
.L_x_482:
[----:B------:R-:W-:Y:S05]  /*21570*/  BSYNC B1 ;  /* 0x0000000000017941 */ /* 0x000fea0003800000 */
.L_x_481:
        /* <DEDUP_REMOVED lines=13> */
.L_x_484:
[----:B------:R-:W-:Y:S05]  /*21650*/  BSYNC B1 ;  /* 0x0000000000017941 */ /* 0x000fea0003800000 */
.L_x_483:
        /* <DEDUP_REMOVED lines=13> */
.L_x_486:
[----:B------:R-:W-:Y:S05]  /*21730*/  BSYNC B1 ;  /* 0x0000000000017941 */ /* 0x000fea0003800000 */
.L_x_485:
        /* <DEDUP_REMOVED lines=13> */
.L_x_488:
[----:B------:R-:W-:Y:S05]  /*21810*/  BSYNC B1 ;  /* 0x0000000000017941 */ /* 0x000fea0003800000 */
.L_x_487:
        /* <DEDUP_REMOVED lines=13> */
.L_x_490:
[----:B------:R-:W-:Y:S05]  /*218f0*/  BSYNC B1 ;  /* 0x0000000000017941 */ /* 0x000fea0003800000 */
.L_x_489:
        /* <DEDUP_REMOVED lines=13> */
.L_x_492:
[----:B------:R-:W-:Y:S05]  /*219d0*/  BSYNC B1 ;  /* 0x0000000000017941 */ /* 0x000fea0003800000 */
.L_x_491:
        /* <DEDUP_REMOVED lines=13> */
.L_x_494:
[----:B------:R-:W-:Y:S05]  /*21ab0*/  BSYNC B1 ;  /* 0x0000000000017941 */ /* 0x000fea0003800000 */
.L_x_493:
        /* <DEDUP_REMOVED lines=13> */
.L_x_496:
[----:B------:R-:W-:Y:S05]  /*21b90*/  BSYNC B1 ;  /* 0x0000000000017941 */ /* 0x000fea0003800000 */
.L_x_495:
        /* <DEDUP_REMOVED lines=13> */
.L_x_498:
[----:B------:R-:W-:Y:S05]  /*21c70*/  BSYNC B1 ;  /* 0x0000000000017941 */ /* 0x000fea0003800000 */
.L_x_497:
        /* <DEDUP_REMOVED lines=13> */
.L_x_500:
[----:B------:R-:W-:Y:S05]  /*21d50*/  BSYNC B1 ;  /* 0x0000000000017941 */ /* 0x000fea0003800000 */
.L_x_499:
        /* <DEDUP_REMOVED lines=13> */
.L_x_502:
[----:B------:R-:W-:Y:S05]  /*21e30*/  BSYNC B1 ;  /* 0x0000000000017941 */ /* 0x000fea0003800000 */
.L_x_501:
        /* <DEDUP_REMOVED lines=13> */
.L_x_504:
[----:B------:R-:W-:Y:S05]  /*21f10*/  BSYNC B1 ;  /* 0x0000000000017941 */ /* 0x000fea0003800000 */
.L_x_503:
        /* <DEDUP_REMOVED lines=13> */
.L_x_506:
[----:B------:R-:W-:Y:S05]  /*21ff0*/  BSYNC B1 ;  /* 0x0000000000017941 */ /* 0x000fea0003800000 */
.L_x_505:
        /* <DEDUP_REMOVED lines=13> */
.L_x_508:
[----:B------:R-:W-:Y:S05]  /*220d0*/  BSYNC B1 ;  /* 0x0000000000017941 */ /* 0x000fea0003800000 */
.L_x_507:
        /* <DEDUP_REMOVED lines=13> */
.L_x_510:
[----:B------:R-:W-:Y:S05]  /*221b0*/  BSYNC B1 ;  /* 0x0000000000017941 */ /* 0x000fea0003800000 */
.L_x_509:
        /* <DEDUP_REMOVED lines=13> */
.L_x_512:
[----:B------:R-:W-:Y:S05]  /*22290*/  BSYNC B1 ;  /* 0x0000000000017941 */ /* 0x000fea0003800000 */
.L_x_511:
        /* <DEDUP_REMOVED lines=13> */
.L_x_514:
[----:B------:R-:W-:Y:S05]  /*22370*/  BSYNC B1 ;  /* 0x0000000000017941 */ /* 0x000fea0003800000 */
.L_x_513:
        /* <DEDUP_REMOVED lines=13> */
.L_x_516:
[----:B------:R-:W-:Y:S05]  /*22450*/  BSYNC B1 ;  /* 0x0000000000017941 */ /* 0x000fea0003800000 */
.L_x_515:
        /* <DEDUP_REMOVED lines=13> */
.L_x_518:
[----:B------:R-:W-:Y:S05]  /*22530*/  BSYNC B1 ;  /* 0x0000000000017941 */ /* 0x000fea0003800000 */
.L_x_517:
        /* <DEDUP_REMOVED lines=13> */
.L_x_520:
[----:B------:R-:W-:Y:S05]  /*22610*/  BSYNC B1 ;  /* 0x0000000000017941 */ /* 0x000fea0003800000 */
.L_x_519:
        /* <DEDUP_REMOVED lines=13> */
.L_x_522:
[----:B------:R-:W-:Y:S05]  /*226f0*/  BSYNC B1 ;  /* 0x0000000000017941 */ /* 0x000fea0003800000 */
.L_x_521:
        /* <DEDUP_REMOVED lines=13> */
.L_x_524:
[----:B------:R-:W-:Y:S05]  /*227d0*/  BSYNC B1 ;  /* 0x0000000000017941 */ /* 0x000fea0003800000 */
.L_x_523:
        /* <DEDUP_REMOVED lines=13> */
.L_x_526:
[----:B------:R-:W-:Y:S05]  /*228b0*/  BSYNC B1 ;  /* 0x0000000000017941 */ /* 0x000fea0003800000 */
.L_x_525:
        /* <DEDUP_REMOVED lines=13> */
.L_x_528:
[----:B------:R-:W-:Y:S05]  /*22990*/  BSYNC B1 ;  /* 0x0000000000017941 */ /* 0x000fea0003800000 */
.L_x_527:
        /* <DEDUP_REMOVED lines=13> */
.L_x_530:
[----:B------:R-:W-:Y:S05]  /*22a70*/  BSYNC B1 ;  /* 0x0000000000017941 */ /* 0x000fea0003800000 */
.L_x_529:
        /* <DEDUP_REMOVED lines=13> */
.L_x_532:
[----:B------:R-:W-:Y:S05]  /*22b50*/  BSYNC B1 ;  /* 0x0000000000017941 */ /* 0x000fea0003800000 */
.L_x_531:
        /* <DEDUP_REMOVED lines=13> */
.L_x_534:
[----:B------:R-:W-:Y:S05]  /*22c30*/  BSYNC B1 ;  /* 0x0000000000017941 */ /* 0x000fea0003800000 */
.L_x_533:
        /* <DEDUP_REMOVED lines=13> */
.L_x_536:
[----:B------:R-:W-:Y:S05]  /*22d10*/  BSYNC B1 ;  /* 0x0000000000017941 */ /* 0x000fea0003800000 */
.L_x_535:
        /* <DEDUP_REMOVED lines=13> */
.L_x_538:
[----:B------:R-:W-:Y:S05]  /*22df0*/  BSYNC B1 ;  /* 0x0000000000017941 */ /* 0x000fea0003800000 */
.L_x_537:
        /* <DEDUP_REMOVED lines=13> */
.L_x_540:
[----:B------:R-:W-:Y:S05]  /*22ed0*/  BSYNC B1 ;  /* 0x0000000000017941 */ /* 0x000fea0003800000 */
.L_x_539:
[----:B--234-:R-:W2:Y:S01]  /*22ee0*/  LDL.LU R3, [R1+0x444] ;  /* 0x0004440001037983 */ /* 0x01cea20000300800 */
[----:B-----5:R-:W-:Y:S01]  /*22ef0*/  LOP3.LUT R6, R6, 0xff, RZ, 0xc0, !PT ;  /* 0x000000ff06067812 */ /* 0x020fe200078ec0ff */
[----:B------:R-:W-:Y:S01]  /*22f00*/  BSSY B1, `(.L_x_541) ;  /* 0x000000b000017945 */ /* 0x000fe20003800000 */
[----:B------:R-:W-:Y:S02]  /*22f10*/  ISETP.LT.OR P2, PT, R0, 0xf9, !P1 ;  /* 0x000000f90000780c */ /* 0x000fe40004f41670 */
[----:B------:R-:W-:Y:S02]  /*22f20*/  F2FP.F16.E4M3.UNPACK_B R6, R6 ;  /* 0x00000006ff06723e */ /* 0x000fe400020006ff */
[----:B------:R-:W-:-:S03]  /*22f30*/  PRMT R2, RZ, 0x7610, R2 ;  /* 0x00007610ff027816 */ /* 0x000fc60000000002 */
[----:B------:R-:W-:-:S05]  /*22f40*/  HADD2.F32 R6, -RZ, R6.H0_H0 ;  /* 0x20000006ff067230 */ /* 0x000fca0000004100 */
[----:B------:R-:W-:-:S04]  /*22f50*/  FMUL R6, R6, UR21 ;  /* 0x0000001506067c20 */ /* 0x000fc80008400000 */
[----:B--2---:R-:W-:-:S05]  /*22f60*/  FFMA R6, R3, UR20, R6 ;  /* 0x0000001403067c23 */ /* 0x004fca0008000006 */
[----:B------:R-:W-:-:S05]  /*22f70*/  F2FP.SATFINITE.E4M3.F32.PACK_AB_MERGE_C R3, RZ, R6, RZ ;  /* 0x00000006ff03723e */ /* 0x000fca00048070ff */
[----:B------:R2:W-:Y:S01]  /*22f80*/  @!P0 STG.E.U8 desc[UR14][R30.64+0xf9], R3 ;  /* 0x0000f9031e008986 */ /* 0x0005e2000c10110e */
[----:B------:R-:W-:Y:S05]  /*22f90*/  @P2 BRA `(.L_x_542) ;  /* 0x0000000000042947 */ /* 0x000fea0003800000 */
[----:B------:R3:W5:Y:S02]  /*22fa0*/  LDG.E.U8 R2, desc[UR14][R4.64+0xf8] ;  /* 0x0000f80e04027981 */ /* 0x000764000c1e1100 */
.L_x_542:
[----:B------:R-:W-:Y:S05]  /*22fb0*/  BSYNC B1 ;  /* 0x0000000000017941 */ /* 0x000fea0003800000 */
.L_x_541:
[----:B--2---:R-:W2:Y:S01]  /*22fc0*/  LDL.LU R3, [R1+0x448] ;  /* 0x0004480001037983 */ /* 0x004ea20000300800 */
        /* <DEDUP_REMOVED lines=12> */
.L_x_544:
[----:B------:R-:W-:Y:S05]  /*23090*/  BSYNC B1 ;  /* 0x0000000000017941 */ /* 0x000fea0003800000 */
.L_x_543:
[----:B------:R-:W-:Y:S05]  /*230a0*/  @P1 BRA `(.L_x_545) ;  /* 0x0000004800841947 */ /* 0x000fea0003800000 */
[----:B------:R-:W2:Y:S01]  /*230b0*/  LDL.LU R2, [R1+0x44c] ;  /* 0x00044c0001027983 */ /* 0x000ea20000300800 */
[----:B-----5:R-:W-:-:S04]  /*230c0*/  LOP3.LUT R0, R0, 0xff, RZ, 0xc0, !PT ;  /* 0x000000ff00007812 */ /* 0x020fc800078ec0ff */
[----:B------:R-:W-:-:S05]  /*230d0*/  F2FP.F16.E4M3.UNPACK_B R0, R0 ;  /* 0x00000000ff00723e */ /* 0x000fca00020006ff */
[----:B------:R-:W-:-:S05]  /*230e0*/  HADD2.F32 R0, -RZ, R0.H0_H0 ;  /* 0x20000000ff007230 */ /* 0x000fca0000004100 */
[----:B------:R-:W-:-:S04]  /*230f0*/  FMUL R0, R0, UR21 ;  /* 0x0000001500007c20 */ /* 0x000fc80008400000 */
[----:B--2---:R-:W-:-:S05]  /*23100*/  FFMA R0, R2, UR20, R0 ;  /* 0x0000001402007c23 */ /* 0x004fca0008000000 */
[----:B------:R-:W-:-:S05]  /*23110*/  F2FP.SATFINITE.E4M3.F32.PACK_AB_MERGE_C R3, RZ, R0, RZ ;  /* 0x00000000ff03723e */ /* 0x000fca00048070ff */
[----:B------:R2:W-:Y:S01]  /*23120*/  STG.E.U8 desc[UR14][R28.64+0xf9], R3 ;  /* 0x0000f9031c007986 */ /* 0x0005e2000c10110e */
[----:B------:R-:W-:Y:S05]  /*23130*/  BRA `(.L_x_545) ;  /* 0x0000004800607947 */ /* 0x000fea0003800000 */
.L_x_32:
[----:B------:R-:W-:Y:S01]  /*23140*/  ISETP.GE.AND P3, PT, R34, 0x1, PT ;  /* 0x000000012200780c */ /* 0x000fe20003f66270 */
[----:B-----5:R-:W-:Y:S01]  /*23150*/  FMUL R2, R2, UR20 ;  /* 0x0000001402027c20 */ /* 0x020fe20008400000 */
[----:B------:R-:W3:Y:S02]  /*23160*/  LDL.LU R40, [R1+0x200] ;  /* 0x0002000001287983 */ /* 0x000ee40000300800 */
[----:B------:R-:W-:Y:S02]  /*23170*/  ISETP.LT.OR P0, PT, R0, 0x1, !P3 ;  /* 0x000000010000780c */ /* 0x000fe40005f01670 */
[----:B------:R-:W-:Y:S01]  /*23180*/  F2FP.SATFINITE.E4M3.F32.PACK_AB_MERGE_C R2, RZ, R2, RZ ;  /* 0x00000002ff02723e */ /* 0x000fe200048070ff */
[----:B------:R-:W-:Y:S01]  /*23190*/  FMUL R3, R3, UR20 ;  /* 0x0000001403037c20 */ /* 0x000fe20008400000 */
[----:B------:R-:W-:Y:S01]  /*231a0*/  ISETP.GE.AND P2, PT, R34, 0x9, PT ;  /* 0x000000092200780c */ /* 0x000fe20003f46270 */
[----:B------:R-:W-:Y:S01]  /*231b0*/  FMUL R4, R4, UR20 ;  /* 0x0000001404047c20 */ /* 0x000fe20008400000 */
[----:B------:R-:W-:Y:S01]  /*231c0*/  FMUL R5, R5, UR20 ;  /* 0x0000001405057c20 */ /* 0x000fe20008400000 */
[----:B------:R-:W-:Y:S01]  /*231d0*/  ISETP.LT.OR P1, PT, R0, 0x9, !P3 ;  /* 0x000000090000780c */ /* 0x000fe20005f21670 */
[----:B------:R-:W-:Y:S01]  /*231e0*/  FMUL R6, R6, UR20 ;  /* 0x0000001406067c20 */ /* 0x000fe20008400000 */
[----:B------:R-:W-:Y:S01]  /*231f0*/  FMUL R7, R7, UR20 ;  /* 0x0000001407077c20 */ /* 0x000fe20008400000 */
[----:B------:R-:W-:Y:S01]  /*23200*/  FMUL R8, R8, UR20 ;  /* 0x0000001408087c20 */ /* 0x000fe20008400000 */
[----:B------:R-:W-:Y:S01]  /*23210*/  FMUL R9, R9, UR20 ;  /* 0x0000001409097c20 */ /* 0x000fe20008400000 */
[----:B------:R-:W-:Y:S01]  /*23220*/  FMUL R10, R10, UR20 ;  /* 0x000000140a0a7c20 */ /* 0x000fe20008400000 */
[----:B------:R-:W-:Y:S01]  /*23230*/  @!P0 STG.E.U8 desc[UR14][R24.64], R2 ;  /* 0x0000000218008986 */ /* 0x000fe2000c10110e */
[----:B------:R-:W-:-:S02]  /*23240*/  ISETP.LT.OR P0, PT, R0, 0x2, !P3 ;  /* 0x000000020000780c */ /* 0x000fc40005f01670 */
[----:B------:R-:W-:Y:S01]  /*23250*/  F2FP.SATFINITE.E4M3.F32.PACK_AB_MERGE_C R3, RZ, R3, RZ ;  /* 0x00000003ff03723e */ /* 0x000fe200048070ff */
[----:B------:R-:W-:Y:S01]  /*23260*/  FMUL R11, R11, UR20 ;  /* 0x000000140b0b7c20 */ /* 0x000fe20008400000 */
[----:B------:R-:W-:Y:S01]  /*23270*/  F2FP.SATFINITE.E4M3.F32.PACK_AB_MERGE_C R4, RZ, R4, RZ ;  /* 0x00000004ff04723e */ /* 0x000fe200048070ff */
[----:B------:R-:W-:Y:S01]  /*23280*/  FMUL R12, R12, UR20 ;  /* 0x000000140c0c7c20 */ /* 0x000fe20008400000 */
[----:B------:R-:W-:Y:S01]  /*23290*/  FMUL R13, R13, UR20 ;  /* 0x000000140d0d7c20 */ /* 0x000fe20008400000 */
[----:B------:R-:W-:Y:S01]  /*232a0*/  FMUL R14, R14, UR20 ;  /* 0x000000140e0e7c20 */ /* 0x000fe20008400000 */
[----:B------:R-:W-:Y:S01]  /*232b0*/  FMUL R15, R15, UR20 ;  /* 0x000000140f0f7c20 */ /* 0x000fe20008400000 */
[----:B------:R-:W-:Y:S01]  /*232c0*/  FMUL R16, R16, UR20 ;  /* 0x0000001410107c20 */ /* 0x000fe20008400000 */
[----:B------:R-:W-:Y:S01]  /*232d0*/  FMUL R17, R17, UR20 ;  /* 0x0000001411117c20 */ /* 0x000fe20008400000 */
[----:B------:R-:W-:Y:S01]  /*232e0*/  FMUL R18, R18, UR20 ;  /* 0x0000001412127c20 */ /* 0x000fe20008400000 */
[----:B------:R-:W-:Y:S01]  /*232f0*/  FMUL R19, R19, UR20 ;  /* 0x0000001413137c20 */ /* 0x000fe20008400000 */
[----:B------:R0:W-:Y:S01]  /*23300*/  @!P0 STG.E.U8 desc[UR14][R24.64+0x1], R3 ;  /* 0x0000010318008986 */ /* 0x0001e2000c10110e */
[----:B------:R-:W-:-:S02]  /*23310*/  ISETP.LT.OR P0, PT, R0, 0x1, !P2 ;  /* 0x000000010000780c */ /* 0x000fc40005701670 */
[----:B------:R-:W-:Y:S01]  /*23320*/  F2FP.SATFINITE.E4M3.F32.PACK_AB_MERGE_C R5, RZ, R5, RZ ;  /* 0x00000005ff05723e */ /* 0x000fe200048070ff */
[----:B------:R-:W-:Y:S01]  /*23330*/  FMUL R20, R20, UR20 ;  /* 0x0000001414147c20 */ /* 0x000fe20008400000 */
[----:B------:R-:W4:Y:S01]  /*23340*/  LDL.LU R39, [R1+0x204] ;  /* 0x0002040001277983 */ /* 0x000f220000300800 */
[----:B------:R-:W-:Y:S02]  /*23350*/  F2FP.SATFINITE.E4M3.F32.PACK_AB_MERGE_C R6, RZ, R6, RZ ;  /* 0x00000006ff06723e */ /* 0x000fe400048070ff */
[----:B------:R-:W-:Y:S01]  /*23360*/  F2FP.SATFINITE.E4M3.F32.PACK_AB_MERGE_C R7, RZ, R7, RZ ;  /* 0x00000007ff07723e */ /* 0x000fe200048070ff */
[----:B------:R-:W-:Y:S01]  /*23370*/  FMUL R21, R21, UR20 ;  /* 0x0000001415157c20 */ /* 0x000fe20008400000 */
[C---:B------:R-:W-:Y:S01]  /*23380*/  ISETP.LT.OR P5, PT, R0.reuse, 0xa, !P2 ;  /* 0x0000000a0000780c */ /* 0x040fe200057a1670 */
[----:B------:R-:W2:Y:S04]  /*23390*/  LDL.LU R35, [R1+0x208] ;  /* 0x0002080001237983 */ /* 0x000ea80000300800 */
[----:B------:R-:W-:Y:S01]  /*233a0*/  @!P0 STG.E.U8 desc[UR14][R26.64], R4 ;  /* 0x000000041a008986 */ /* 0x000fe2000c10110e */
[----:B------:R-:W-:-:S02]  /*233b0*/  ISETP.LT.OR P0, PT, R0, 0x2, !P2 ;  /* 0x000000020000780c */ /* 0x000fc40005701670 */
[----:B------:R-:W-:Y:S01]  /*233c0*/  F2FP.SATFINITE.E4M3.F32.PACK_AB_MERGE_C R8, RZ, R8, RZ ;  /* 0x00000008ff08723e */ /* 0x000fe200048070ff */
[----:B------:R-:W-:Y:S01]  /*233d0*/  FMUL R22, R22, UR20 ;  /* 0x0000001416167c20 */ /* 0x000fe20008400000 */
[----:B------:R-:W-:Y:S01]  /*233e0*/  F2FP.SATFINITE.E4M3.F32.PACK_AB_MERGE_C R9, RZ, R9, RZ ;  /* 0x00000009ff09723e */ /* 0x000fe200048070ff */
[----:B------:R-:W4:Y:S08]  /*233f0*/  LDL.LU R33, [R1+0x20c] ;  /* 0x00020c0001217983 */ /* 0x000f300000300800 */
[----:B------:R1:W-:Y:S01]  /*23400*/  @!P0 STG.E.U8 desc[UR14][R26.64+0x1], R5 ;  /* 0x000001051a008986 */ /* 0x0003e2000c10110e */
[----:B------:R-:W-:-:S03]  /*23410*/  ISETP.LT.OR P0, PT, R0, 0xa, !P3 ;  /* 0x0000000a0000780c */ /* 0x000fc60005f01670 */
[----:B------:R-:W-:Y:S01]  /*23420*/  @!P1 STG.E.U8 desc[UR14][R24.64+0x8], R6 ;  /* 0x0000080618009986 */ /* 0x000fe2000c10110e */
[C---:B------:R-:W-:Y:S02]  /*23430*/  ISETP.LT.OR P1, PT, R0.reuse, 0x9, !P2 ;  /* 0x000000090000780c */ /* 0x040fe40005721670 */
[----:B------:R-:W-:Y:S01]  /*23440*/  F2FP.SATFINITE.E4M3.F32.PACK_AB_MERGE_C R10, RZ, R10, RZ ;  /* 0x0000000aff0a723e */ /* 0x000fe200048070ff */
[----:B------:R-:W4:Y:S01]  /*23450*/  LDL.LU R32, [R1+0x210] ;  /* 0x0002100001207983 */ /* 0x000f220000300800 */
[----:B------:R-:W-:Y:S02]  /*23460*/  F2FP.SATFINITE.E4M3.F32.PACK_AB_MERGE_C R11, RZ, R11, RZ ;  /* 0x0000000bff0b723e */ /* 0x000fe400048070ff */
[----:B------:R-:W-:Y:S01]  /*23470*/  F2FP.SATFINITE.E4M3.F32.PACK_AB_MERGE_C R12, RZ, R12, RZ ;  /* 0x0000000cff0c723e */ /* 0x000fe200048070ff */
[----:B------:R-:W-:Y:S01]  /*23480*/  FMUL R23, R23, UR20 ;  /* 0x0000001417177c20 */ /* 0x000fe20008400000 */
[----:B------:R-:W-:Y:S01]  /*23490*/  F2FP.SATFINITE.E4M3.F32.PACK_AB_MERGE_C R13, RZ, R13, RZ ;  /* 0x0000000dff0d723e */ /* 0x000fe200048070ff */
[----:B------:R-:W-:Y:S01]  /*234a0*/  @!P0 STG.E.U8 desc[UR14][R24.64+0x9], R7 ;  /* 0x0000090718008986 */ /* 0x000fe2000c10110e */
[----:B------:R-:W-:-:S03]  /*234b0*/  ISETP.LT.OR P0, PT, R0, 0x11, !P3 ;  /* 0x000000110000780c */ /* 0x000fc60005f01670 */
[----:B------:R-:W-:Y:S01]  /*234c0*/  @!P1 STG.E.U8 desc[UR14][R26.64+0x8], R8 ;  /* 0x000008081a009986 */ /* 0x000fe2000c10110e */
[----:B------:R-:W-:-:S03]  /*234d0*/  ISETP.LT.OR P1, PT, R0, 0x12, !P3 ;  /* 0x000000120000780c */ /* 0x000fc60005f21670 */
[----:B------:R-:W-:Y:S01]  /*234e0*/  @!P5 STG.E.U8 desc[UR14][R26.64+0x9], R9 ;  /* 0x000009091a00d986 */ /* 0x000fe2000c10110e */
[----:B------:R-:W-:Y:S02]  /*234f0*/  ISETP.LT.OR P5, PT, R0, 0x11, !P2 ;  /* 0x000000110000780c */ /* 0x000fe400057a1670 */
        /* <DEDUP_REMOVED lines=8> */
[C---:B------:R-:W-:Y:S02]  /*23580*/  ISETP.LT.OR P5, PT, R0.reuse, 0x1a, !P3 ;  /* 0x0000001a0000780c */ /* 0x040fe40005fa1670 */
        /* <DEDUP_REMOVED lines=22> */
[C---:B------:R-:W-:Y:S02]  /*236f0*/  ISETP.LT.OR P0, PT, R0.reuse, 0x29, !P3 ;  /* 0x000000290000780c */ /* 0x040fe40005f01670 */
[----:B------:R-:W-:Y:S01]  /*23700*/  F2FP.SATFINITE.E4M3.F32.PACK_AB_MERGE_C R22, RZ, R22, RZ ;  /* 0x00000016ff16723e */ /* 0x000fe200048070ff */
[----:B------:R-:W-:Y:S01]  /*23710*/  @!P1 STG.E.U8 desc[UR14][R26.64+0x20], R20 ;  /* 0x000020141a009986 */ /* 0x000fe2000c10110e */
[----:B------:R-:W-:-:S02]  /*23720*/  ISETP.LT.OR P1, PT, R0, 0x2a, !P3 ;  /* 0x0000002a0000780c */ /* 0x000fc40005f21670 */
[C---:B------:R-:W-:Y:S01]  /*23730*/  ISETP.LT.OR P6, PT, R0.reuse, 0x2a, !P2 ;  /* 0x0000002a0000780c */ /* 0x040fe200057c1670 */
[----:B------:R-:W-:Y:S01]  /*23740*/  @!P5 STG.E.U8 desc[UR14][R26.64+0x21], R21 ;  /* 0x000021151a00d986 */ /* 0x000fe2000c10110e */
[----:B------:R-:W-:Y:S01]  /*23750*/  ISETP.LT.OR P5, PT, R0, 0x29, !P2 ;  /* 0x000000290000780c */ /* 0x000fe200057a1670 */
[----:B------:R-:W-:Y:S01]  /*23760*/  FMUL R156, R156, UR20 ;  /* 0x000000149c9c7c20 */ /* 0x000fe20008400000 */
[----:B------:R-:W-:Y:S01]  /*23770*/  FMUL R157, R157, UR20 ;  /* 0x000000149d9d7c20 */ /* 0x000fe20008400000 */
[----:B------:R-:W-:Y:S01]  /*23780*/  FMUL R158, R158, UR20 ;  /* 0x000000149e9e7c20 */ /* 0x000fe20008400000 */
[----:B------:R-:W-:Y:S01]  /*23790*/  FMUL R159, R159, UR20 ;  /* 0x000000149f9f7c20 */ /* 0x000fe20008400000 */
[----:B------:R-:W-:Y:S01]  /*237a0*/  @!P0 STG.E.U8 desc[UR14][R24.64+0x28], R22 ;  /* 0x0000281618008986 */ /* 0x000fe2000c10110e */
[----:B------:R-:W-:Y:S02]  /*237b0*/  ISETP.LT.OR P0, PT, R0, 0x31, !P3 ;  /* 0x000000310000780c */ /* 0x000fe40005f01670 */
[----:B------:R-:W-:Y:S01]  /*237c0*/  F2FP.SATFINITE.E4M3.F32.PACK_AB_MERGE_C R23, RZ, R23, RZ ;  /* 0x00000017ff17723e */ /* 0x000fe200048070ff */
[----:B------:R-:W-:Y:S01]  /*237d0*/  FMUL R160, R160, UR20 ;  /* 0x00000014a0a07c20 */ /* 0x000fe20008400000 */
[----:B------:R-:W-:Y:S01]  /*237e0*/  F2FP.SATFINITE.E4M3.F32.PACK_AB_MERGE_C R152, RZ, R152, RZ ;  /* 0x00000098ff98723e */ /* 0x000fe200048070ff */
[----:B------:R-:W-:Y:S01]  /*237f0*/  FMUL R161, R161, UR20 ;  /* 0x00000014a1a17c20 */ /* 0x000fe20008400000 */
        /* <DEDUP_REMOVED lines=47> */
[----:B0-----:R-:W-:Y:S01]  /*23af0*/  F2FP.SATFINITE.E4M3.F32.PACK_AB_MERGE_C R3, RZ, R166, RZ ;  /* 0x000000a6ff03723e */ /* 0x001fe200048070ff */
[----:B------:R-:W-:Y:S01]  /*23b00*/  @!P1 STG.E.U8 desc[UR14][R24.64+0x41], R163 ;  /* 0x000041a318009986 */ /* 0x000fe2000c10110e */
[----:B------:R-:W-:-:S03]  /*23b10*/  ISETP.LT.OR P1, PT, R0, 0x4a, !P3 ;  /* 0x0000004a0000780c */ /* 0x000fc60005f21670 */
[----:B------:R-:W-:Y:S01]  /*23b20*/  @!P5 STG.E.U8 desc[UR14][R26.64+0x40], R164 ;  /* 0x000040a41a00d986 */ /* 0x000fe2000c10110e */
[----:B------:R-:W-:-:S03]  /*23b30*/  ISETP.LT.OR P5, PT, R0, 0x49, !P2 ;  /* 0x000000490000780c */ /* 0x000fc600057a1670 */
[----:B------:R-:W-:Y:S01]  /*23b40*/  @!P6 STG.E.U8 desc[UR14][R26.64+0x41], R165 ;  /* 0x000041a51a00e986 */ /* 0x000fe2000c10110e */
[----:B------:R-:W-:-:S03]  /*23b50*/  ISETP.LT.OR P6, PT, R0, 0x4a, !P2 ;  /* 0x0000004a0000780c */ /* 0x000fc600057c1670 */
[----:B------:R0:W-:Y:S01]  /*23b60*/  @!P0 STG.E.U8 desc[UR14][R24.64+0x48], R3 ;  /* 0x0000480318008986 */ /* 0x0001e2000c10110e */
[----:B------:R-:W-:Y:S02]  /*23b70*/  ISETP.LT.OR P0, PT, R0, 0x51, !P3 ;  /* 0x000000510000780c */ /* 0x000fe40005f01670 */
[----:B------:R-:W-:Y:S01]  /*23b80*/  F2FP.SATFINITE.E4M3.F32.PACK_AB_MERGE_C R167, RZ, R167, RZ ;  /* 0x000000a7ffa7723e */ /* 0x000fe200048070ff */
[----:B------:R-:W-:Y:S01]  /*23b90*/  FMUL R172, R172, UR20 ;  /* 0x00000014acac7c20 */ /* 0x000fe20008400000 */
[----:B-1----:R-:W-:Y:S01]  /*23ba0*/  F2FP.SATFINITE.E4M3.F32.PACK_AB_MERGE_C R5, RZ, R168, RZ ;  /* 0x000000a8ff05723e */ /* 0x002fe200048070ff */
[----:B------:R-:W-:Y:S01]  /*23bb0*/  FMUL R173, R173, UR20 ;  /* 0x00000014adad7c20 */ /* 0x000fe20008400000 */
[----:B------:R-:W-:Y:S01]  /*23bc0*/  F2FP.SATFINITE.E4M3.F32.PACK_AB_MERGE_C R169, RZ, R169, RZ ;  /* 0x000000a9ffa9723e */ /* 0x000fe200048070ff */
[----:B------:R-:W-:Y:S01]  /*23bd0*/  @!P1 STG.E.U8 desc[UR14][R24.64+0x49], R167 ;  /* 0x000049a718009986 */ /* 0x000fe2000c10110e */
[----:B0-----:R-:W-:-:S03]  /*23be0*/  F2FP.SATFINITE.E4M3.F32.PACK_AB_MERGE_C R3, RZ, R170, RZ ;  /* 0x000000aaff03723e */ /* 0x001fc600048070ff */
[----:B------:R0:W-:Y:S01]  /*23bf0*/  @!P5 STG.E.U8 desc[UR14][R26.64+0x48], R5 ;  /* 0x000048051a00d986 */ /* 0x0001e2000c10110e */
[C---:B------:R-:W-:Y:S02]  /*23c00*/  ISETP.LT.OR P1, PT, R0.reuse, 0x52, !P3 ;  /* 0x000000520000780c */ /* 0x040fe40005f21670 */
[C---:B------:R-:W-:Y:S01]  /*23c10*/  ISETP.LT.OR P5, PT, R0.reuse, 0x51, !P2 ;  /* 0x000000510000780c */ /* 0x040fe200057a1670 */
[----:B------:R-:W-:Y:S01]  /*23c20*/  @!P6 STG.E.U8 desc[UR14][R26.64+0x49], R169 ;  /* 0x000049a91a00e986 */ /* 0x000fe2000c10110e */
[----:B------:R-:W-:-:S03]  /*23c30*/  ISETP.LT.OR P6, PT, R0, 0x52, !P2 ;  /* 0x000000520000780c */ /* 0x000fc600057c1670 */
[----:B------:R1:W-:Y:S01]  /*23c40*/  @!P0 STG.E.U8 desc[UR14][R24.64+0x50], R3 ;  /* 0x0000500318008986 */ /* 0x0003e2000c10110e */
[----:B------:R-:W-:Y:S01]  /*23c50*/  ISETP.LT.OR P0, PT, R0, 0x59, !P3 ;  /* 0x000000590000780c */ /* 0x000fe20005f01670 */
[----:B------:R-:W-:Y:S01]  /*23c60*/  FMUL R174, R174, UR20 ;  /* 0x00000014aeae7c20 */ /* 0x000fe20008400000 */
[----:B------:R-:W-:Y:S01]  /*23c70*/  F2FP.SATFINITE.E4M3.F32.PACK_AB_MERGE_C R171, RZ, R171, RZ ;  /* 0x000000abffab723e */ /* 0x000fe200048070ff */
[----:B------:R-:W-:Y:S01]  /*23c80*/  FMUL R175, R175, UR20 ;  /* 0x00000014afaf7c20 */ /* 0x000fe20008400000 */
[----:B0-----:R-:W-:Y:S01]  /*23c90*/  F2FP.SATFINITE.E4M3.F32.PACK_AB_MERGE_C R5, RZ, R172, RZ ;  /* 0x000000acff05723e */ /* 0x001fe200048070ff */
[----:B------:R-:W-:Y:S01]  /*23ca0*/  FMUL R176, R176, UR20 ;  /* 0x00000014b0b07c20 */ /* 0x000fe20008400000 */
[----:B------:R-:W-:Y:S01]  /*23cb0*/  F2FP.SATFINITE.E4M3.F32.PACK_AB_MERGE_C R173, RZ, R173, RZ ;  /* 0x000000adffad723e */ /* 0x000fe200048070ff */
[----:B------:R-:W-:Y:S01]  /*23cc0*/  @!P1 STG.E.U8 desc[UR14][R24.64+0x51], R171 ;  /* 0x000051ab18009986 */ /* 0x000fe2000c10110e */
[----:B-1----:R-:W-:-:S03]  /*23cd0*/  F2FP.SATFINITE.E4M3.F32.PACK_AB_MERGE_C R3, RZ, R174, RZ ;  /* 0x000000aeff03723e */ /* 0x002fc600048070ff */
        /* <DEDUP_REMOVED lines=220> */
[----:B------:R-:W4:Y:S01]  /*24aa0*/  LDL.LU R38, [R1+0x214] ;  /* 0x0002140001267983 */ /* 0x000f220000300800 */
[----:B------:R-:W-:Y:S02]  /*24ab0*/  F2FP.SATFINITE.E4M3.F32.PACK_AB_MERGE_C R229, RZ, R229, RZ ;  /* 0x000000e5ffe5723e */ /* 0x000fe400048070ff */
[----:B-1----:R-:W-:Y:S01]  /*24ac0*/  F2FP.SATFINITE.E4M3.F32.PACK_AB_MERGE_C R3, RZ, R230, RZ ;  /* 0x000000e6ff03723e */ /* 0x002fe200048070ff */
[----:B------:R-:W-:Y:S01]  /*24ad0*/  @!P1 STG.E.U8 desc[UR14][R24.64+0xc1], R227 ;  /* 0x0000c1e318009986 */ /* 0x000fe2000c10110e */
[----:B------:R-:W-:-:S03]  /*24ae0*/  ISETP.LT.OR P1, PT, R0, 0xca, !P3 ;  /* 0x000000ca0000780c */ /* 0x000fc60005f21670 */
[----:B------:R0:W-:Y:S01]  /*24af0*/  @!P5 STG.E.U8 desc[UR14][R26.64+0xc0], R5 ;  /* 0x0000c0051a00d986 */ /* 0x0001e2000c10110e */
[----:B------:R-:W-:-:S03]  /*24b00*/  ISETP.LT.OR P5, PT, R0, 0xc9, !P2 ;  /* 0x000000c90000780c */ /* 0x000fc600057a1670 */
[----:B------:R-:W-:Y:S01]  /*24b10*/  @!P6 STG.E.U8 desc[UR14][R26.64+0xc1], R229 ;  /* 0x0000c1e51a00e986 */ /* 0x000fe2000c10110e */
[----:B------:R-:W-:-:S03]  /*24b20*/  ISETP.LT.OR P6, PT, R0, 0xca, !P2 ;  /* 0x000000ca0000780c */ /* 0x000fc600057c1670 */
[----:B------:R4:W-:Y:S01]  /*24b30*/  @!P0 STG.E.U8 desc[UR14][R24.64+0xc8], R3 ;  /* 0x0000c80318008986 */ /* 0x0009e2000c10110e */
[----:B------:R-:W-:Y:S01]  /*24b40*/  ISETP.LT.OR P0, PT, R0, 0xd1, !P3 ;  /* 0x000000d10000780c */ /* 0x000fe20005f01670 */
[----:B------:R-:W-:Y:S01]  /*24b50*/  FMUL R232, R232, UR20 ;  /* 0x00000014e8e87c20 */ /* 0x000fe20008400000 */
[----:B------:R-:W-:Y:S01]  /*24b60*/  FMUL R233, R233, UR20 ;  /* 0x00000014e9e97c20 */ /* 0x000fe20008400000 */
[----:B------:R-:W4:Y:S01]  /*24b70*/  LDL.LU R37, [R1+0x218] ;  /* 0x0002180001257983 */ /* 0x000f220000300800 */
[----:B------:R-:W-:Y:S01]  /*24b80*/  FMUL R234, R234, UR20 ;  /* 0x00000014eaea7c20 */ /* 0x000fe20008400000 */
[----:B------:R-:W-:Y:S02]  /*24b90*/  F2FP.SATFINITE.E4M3.F32.PACK_AB_MERGE_C R231, RZ, R231, RZ ;  /* 0x000000e7ffe7723e */ /* 0x000fe400048070ff */
[----:B------:R-:W4:Y:S01]  /*24ba0*/  LDL.LU R36, [R1+0x21c] ;  /* 0x00021c0001247983 */ /* 0x000f220000300800 */
[----:B0-----:R-:W-:Y:S01]  /*24bb0*/  F2FP.SATFINITE.E4M3.F32.PACK_AB_MERGE_C R5, RZ, R232, RZ ;  /* 0x000000e8ff05723e */ /* 0x001fe200048070ff */
[----:B---3--:R-:W-:Y:S01]  /*24bc0*/  FMUL R2, R40, UR20 ;  /* 0x0000001428027c20 */ /* 0x008fe20008400000 */
[----:B------:R-:W-:Y:S01]  /*24bd0*/  F2FP.SATFINITE.E4M3.F32.PACK_AB_MERGE_C R233, RZ, R233, RZ ;  /* 0x000000e9ffe9723e */ /* 0x000fe200048070ff */
[----:B--2---:R-:W-:Y:S01]  /*24be0*/  FMUL R4, R35, UR20 ;  /* 0x0000001423047c20 */ /* 0x004fe20008400000 */
[----:B------:R-:W-:Y:S01]  /*24bf0*/  F2FP.SATFINITE.E4M3.F32.PACK_AB_MERGE_C R7, RZ, R234, RZ ;  /* 0x000000eaff07723e */ /* 0x000fe200048070ff */
[----:B------:R-:W2:Y:S01]  /*24c00*/  LDL.LU R35, [R1+0x220] ;  /* 0x0002200001237983 */ /* 0x000ea20000300800 */
[----:B------:R-:W-:Y:S01]  /*24c10*/  FMUL R235, R235, UR20 ;  /* 0x00000014ebeb7c20 */ /* 0x000fe20008400000 */
[----:B------:R-:W-:Y:S01]  /*24c20*/  FMUL R236, R236, UR20 ;  /* 0x00000014ecec7c20 */ /* 0x000fe20008400000 */
[----:B----4-:R-:W-:Y:S01]  /*24c30*/  FMUL R3, R39, UR20 ;  /* 0x0000001427037c20 */ /* 0x010fe20008400000 */
[----:B------:R-:W-:Y:S01]  /*24c40*/  @!P1 STG.E.U8 desc[UR14][R24.64+0xc9], R231 ;  /* 0x0000c9e718009986 */ /* 0x000fe2000c10110e */
[C---:B------:R-:W-:Y:S01]  /*24c50*/  ISETP.LT.OR P1, PT, R0.reuse, 0xd2, !P3 ;  /* 0x000000d20000780c */ /* 0x040fe20005f21670 */
[----:B------:R-:W-:Y:S01]  /*24c60*/  FMUL R237, R237, UR20 ;  /* 0x00000014eded7c20 */ /* 0x000fe20008400000 */
[----:B------:R-:W-:Y:S01]  /*24c70*/  F2FP.SATFINITE.E4M3.F32.PACK_AB_MERGE_C R235, RZ, R235, RZ ;  /* 0x000000ebffeb723e */ /* 0x000fe200048070ff */
[----:B------:R0:W-:Y:S01]  /*24c80*/  @!P5 STG.E.U8 desc[UR14][R26.64+0xc8], R5 ;  /* 0x0000c8051a00d986 */ /* 0x0001e2000c10110e */
[----:B------:R-:W-:-:S02]  /*24c90*/  ISETP.LT.OR P5, PT, R0, 0xd1, !P2 ;  /* 0x000000d10000780c */ /* 0x000fc400057a1670 */
[----:B------:R-:W-:Y:S01]  /*24ca0*/  F2FP.SATFINITE.E4M3.F32.PACK_AB_MERGE_C R9, RZ, R236, RZ ;  /* 0x000000ecff09723e */ /* 0x000fe200048070ff */
[----:B------:R-:W-:Y:S01]  /*24cb0*/  @!P6 STG.E.U8 desc[UR14][R26.64+0xc9], R233 ;  /* 0x0000c9e91a00e986 */ /* 0x000fe2000c10110e */
[C---:B------:R-:W-:Y:S02]  /*24cc0*/  ISETP.LT.OR P6, PT, R0.reuse, 0xd2, !P2 ;  /* 0x000000d20000780c */ /* 0x040fe400057c1670 */
[----:B------:R-:W-:Y:S01]  /*24cd0*/  F2FP.SATFINITE.E4M3.F32.PACK_AB_MERGE_C R237, RZ, R237, RZ ;  /* 0x000000edffed723e */ /* 0x000fe200048070ff */
[----:B------:R1:W-:Y:S01]  /*24ce0*/  @!P0 STG.E.U8 desc[UR14][R24.64+0xd0], R7 ;  /* 0x0000d00718008986 */ /* 0x0003e2000c10110e */
[C---:B------:R-:W-:Y:S01]  /*24cf0*/  ISETP.LT.OR P0, PT, R0.reuse, 0xd9, !P3 ;  /* 0x000000d90000780c */ /* 0x040fe20005f01670 */
[----:B0-----:R-:W-:Y:S02]  /*24d00*/  FMUL R5, R33, UR20 ;  /* 0x0000001421057c20 */ /* 0x001fe40008400000 */
[----:B------:R-:W-:Y:S01]  /*24d10*/  @!P1 STG.E.U8 desc[UR14][R24.64+0xd1], R235 ;  /* 0x0000d1eb18009986 */ /* 0x000fe2000c10110e */
[----:B------:R-:W-:-:S03]  /*24d20*/  ISETP.LT.OR P1, PT, R0, 0xda, !P3 ;  /* 0x000000da0000780c */ /* 0x000fc60005f21670 */
[----:B------:R-:W3:Y:S01]  /*24d30*/  LDL.LU R33, [R1+0x224] ;  /* 0x0002240001217983 */ /* 0x000ee20000300800 */
[----:B-1----:R-:W-:Y:S01]  /*24d40*/  F2FP.SATFINITE.E4M3.F32.PACK_AB_MERGE_C R7, RZ, R2, RZ ;  /* 0x00000002ff07723e */ /* 0x002fe200048070ff */
[----:B------:R-:W-:Y:S02]  /*24d50*/  FMUL R2, R32, UR20 ;  /* 0x0000001420027c20 */ /* 0x000fe40008400000 */
[----:B------:R-:W4:Y:S04]  /*24d60*/  LDL.LU R40, [R1+0x228] ;  /* 0x0002280001287983 */ /* 0x000f280000300800 */
[----:B------:R-:W4:Y:S04]  /*24d70*/  LDL.LU R32, [R1+0x22c] ;  /* 0x00022c0001207983 */ /* 0x000f280000300800 */
[----:B------:R-:W4:Y:S01]  /*24d80*/  LDL.LU R39, [R1+0x230] ;  /* 0x0002300001277983 */ /* 0x000f220000300800 */
[----:B------:R-:W-:-:S03]  /*24d90*/  F2FP.SATFINITE.E4M3.F32.PACK_AB_MERGE_C R11, RZ, R4, RZ ;  /* 0x00000004ff0b723e */ /* 0x000fc600048070ff */
[----:B------:R0:W-:Y:S01]  /*24da0*/  @!P5 STG.E.U8 desc[UR14][R26.64+0xd0], R9 ;  /* 0x0000d0091a00d986 */ /* 0x0001e2000c10110e */
[C---:B------:R-:W-:Y:S02]  /*24db0*/  ISETP.LT.OR P5, PT, R0.reuse, 0xd9, !P2 ;  /* 0x000000d90000780c */ /* 0x040fe400057a1670 */
[----:B------:R-:W-:Y:S01]  /*24dc0*/  F2FP.SATFINITE.E4M3.F32.PACK_AB_MERGE_C R13, RZ, R5, RZ ;  /* 0x00000005ff0d723e */ /* 0x000fe200048070ff */
[----:B------:R-:W-:Y:S01]  /*24dd0*/  @!P6 STG.E.U8 desc[UR14][R26.64+0xd1], R237 ;  /* 0x0000d1ed1a00e986 */ /* 0x000fe2000c10110e */
[----:B------:R-:W-:Y:S02]  /*24de0*/  ISETP.LT.OR P6, PT, R0, 0xda, !P2 ;  /* 0x000000da0000780c */ /* 0x000fe400057c1670 */
[----:B0-----:R-:W-:Y:S01]  /*24df0*/  F2FP.SATFINITE.E4M3.F32.PACK_AB_MERGE_C R9, RZ, R3, RZ ;  /* 0x00000003ff09723e */ /* 0x001fe200048070ff */
[----:B------:R0:W-:Y:S04]  /*24e00*/  @!P0 STG.E.U8 desc[UR14][R24.64+0xd8], R7 ;  /* 0x0000d80718008986 */ /* 0x0001e8000c10110e */
[----:B------:R1:W-:Y:S01]  /*24e10*/  @!P1 STG.E.U8 desc[UR14][R24.64+0xd9], R9 ;  /* 0x0000d90918009986 */ /* 0x0003e2000c10110e */
[----:B0-----:R-:W-:-:S03]  /*24e20*/  F2FP.SATFINITE.E4M3.F32.PACK_AB_MERGE_C R7, RZ, R2, RZ ;  /* 0x00000002ff07723e */ /* 0x001fc600048070ff */
[----:B------:R0:W-:Y:S01]  /*24e30*/  @!P5 STG.E.U8 desc[UR14][R26.64+0xd8], R11 ;  /* 0x0000d80b1a00d986 */ /* 0x0001e2000c10110e */
[----:B------:R-:W-:-:S03]  /*24e40*/  FMUL R3, R38, UR20 ;  /* 0x0000001426037c20 */ /* 0x000fc60008400000 */
[----:B------:R-:W4:Y:S02]  /*24e50*/  LDL.LU R38, [R1+0x234] ;  /* 0x0002340001267983 */ /* 0x000f240000300800 */
[----:B-1----:R-:W-:Y:S01]  /*24e60*/  F2FP.SATFINITE.E4M3.F32.PACK_AB_MERGE_C R9, RZ, R3, RZ ;  /* 0x00000003ff09723e */ /* 0x002fe200048070ff */
[----:B------:R-:W-:Y:S02]  /*24e70*/  FMUL R4, R37, UR20 ;  /* 0x0000001425047c20 */ /* 0x000fe40008400000 */
[----:B------:R-:W4:Y:S01]  /*24e80*/  LDL.LU R37, [R1+0x238] ;  /* 0x0002380001257983 */ /* 0x000f220000300800 */
[----:B------:R-:W-:-:S03]  /*24e90*/  FMUL R5, R36, UR20 ;  /* 0x0000001424057c20 */ /* 0x000fc60008400000 */
[----:B------:R-:W4:Y:S01]  /*24ea0*/  LDL.LU R36, [R1+0x23c] ;  /* 0x00023c0001247983 */ /* 0x000f220000300800 */
[----:B--2---:R-:W-:-:S03]  /*24eb0*/  FMUL R2, R35, UR20 ;  /* 0x0000001423027c20 */ /* 0x004fc60008400000 */
[----:B------:R-:W2:Y:S01]  /*24ec0*/  LDL.LU R35, [R1+0x240] ;  /* 0x0002400001237983 */ /* 0x000ea20000300800 */
[----:B0-----:R-:W-:Y:S01]  /*24ed0*/  F2FP.SATFINITE.E4M3.F32.PACK_AB_MERGE_C R11, RZ, R4, RZ ;  /* 0x00000004ff0b723e */ /* 0x001fe200048070ff */
[----:B---3--:R-:W-:Y:S02]  /*24ee0*/  FMUL R3, R33, UR20 ;  /* 0x0000001421037c20 */ /* 0x008fe40008400000 */
[----:B------:R-:W3:Y:S01]  /*24ef0*/  LDL.LU R33, [R1+0x244] ;  /* 0x0002440001217983 */ /* 0x000ee20000300800 */
[----:B----4-:R-:W-:-:S03]  /*24f00*/  FMUL R4, R32, UR20 ;  /* 0x0000001420047c20 */ /* 0x010fc60008400000 */
[----:B------:R-:W4:Y:S04]  /*24f10*/  LDL.LU R32, [R1+0x248] ;  /* 0x0002480001207983 */ /* 0x000f280000300800 */
[----:B------:R0:W-:Y:S01]  /*24f20*/  @!P6 STG.E.U8 desc[UR14][R26.64+0xd9], R13 ;  /* 0x0000d90d1a00e986 */ /* 0x0001e2000c10110e */
[C---:B------:R-:W-:Y:S02]  /*24f30*/  ISETP.LT.OR P6, PT, R0.reuse, 0xe2, !P3 ;  /* 0x000000e20000780c */ /* 0x040fe40005fc1670 */
[C---:B------:R-:W-:Y:S02]  /*24f40*/  ISETP.LT.OR P5, PT, R0.reuse, 0xe1, !P3 ;  /* 0x000000e10000780c */ /* 0x040fe40005fa1670 */
[C---:B------:R-:W-:Y:S02]  /*24f50*/  ISETP.LT.OR P0, PT, R0.reuse, 0xe1, !P2 ;  /* 0x000000e10000780c */ /* 0x040fe40005701670 */
[----:B------:R-:W-:-:S02]  /*24f60*/  ISETP.LT.OR P1, PT, R0, 0xe2, !P2 ;  /* 0x000000e20000780c */ /* 0x000fc40005721670 */
[----:B------:R-:W-:-:S05]  /*24f70*/  F2FP.SATFINITE.E4M3.F32.PACK_AB_MERGE_C R5, RZ, R5, RZ ;  /* 0x00000005ff05723e */ /* 0x000fca00048070ff */
[----:B------:R-:W-:Y:S01]  /*24f80*/  @!P6 STG.E.U8 desc[UR14][R24.64+0xe1], R9 ;  /* 0x0000e1091800e986 */ /* 0x000fe2000c10110e */
[----:B------:R-:W-:Y:S02]  /*24f90*/  ISETP.LT.OR P6, PT, R0, 0xe9, !P3 ;  /* 0x000000e90000780c */ /* 0x000fe40005fc1670 */
[----:B0-----:R-:W-:Y:S01]  /*24fa0*/  F2FP.SATFINITE.E4M3.F32.PACK_AB_MERGE_C R13, RZ, R2, RZ ;  /* 0x00000002ff0d723e */ /* 0x001fe200048070ff */
[----:B------:R-:W-:Y:S01]  /*24fb0*/  FMUL R2, R40, UR20 ;  /* 0x0000001428027c20 */ /* 0x000fe20008400000 */
[----:B------:R0:W-:Y:S01]  /*24fc0*/  @!P5 STG.E.U8 desc[UR14][R24.64+0xe0], R7 ;  /* 0x0000e0071800d986 */ /* 0x0001e2000c10110e */
[----:B------:R-:W-:-:S03]  /*24fd0*/  ISETP.LT.OR P5, PT, R0, 0xea, !P2 ;  /* 0x000000ea0000780c */ /* 0x000fc600057a1670 */
[----:B------:R-:W-:Y:S01]  /*24fe0*/  @!P0 STG.E.U8 desc[UR14][R26.64+0xe0], R11 ;  /* 0x0000e00b1a008986 */ /* 0x000fe2000c10110e */
[----:B------:R-:W-:-:S03]  /*24ff0*/  ISETP.LT.OR P0, PT, R0, 0xea, !P3 ;  /* 0x000000ea0000780c */ /* 0x000fc60005f01670 */
[----:B------:R1:W-:Y:S01]  /*25000*/  @!P1 STG.E.U8 desc[UR14][R26.64+0xe1], R5 ;  /* 0x0000e1051a009986 */ /* 0x0003e2000c10110e */
[----:B------:R-:W-:-:S03]  /*25010*/  ISETP.LT.OR P1, PT, R0, 0xe9, !P2 ;  /* 0x000000e90000780c */ /* 0x000fc60005721670 */
[----:B------:R-:W4:Y:S01]  /*25020*/  LDL.LU R40, [R1+0x24c] ;  /* 0x00024c0001287983 */ /* 0x000f220000300800 */
[----:B0-----:R-:W-:-:S03]  /*25030*/  F2FP.SATFINITE.E4M3.F32.PACK_AB_MERGE_C R7, RZ, R3, RZ ;  /* 0x00000003ff07723e */ /* 0x001fc600048070ff */
[----:B------:R-:W-:Y:S01]  /*25040*/  @!P6 STG.E.U8 desc[UR14][R24.64+0xe8], R13 ;  /* 0x0000e80d1800e986 */ /* 0x000fe2000c10110e */
[----:B-1----:R-:W-:Y:S01]  /*25050*/  F2FP.SATFINITE.E4M3.F32.PACK_AB_MERGE_C R5, RZ, R2, RZ ;  /* 0x00000002ff05723e */ /* 0x002fe200048070ff */
[----:B------:R-:W-:Y:S02]  /*25060*/  FMUL R2, R39, UR20 ;  /* 0x0000001427027c20 */ /* 0x000fe40008400000 */
[----:B------:R-:W4:Y:S01]  /*25070*/  LDL.LU R39, [R1+0x250] ;  /* 0x0002500001277983 */ /* 0x000f220000300800 */
[----:B------:R-:W-:Y:S02]  /*25080*/  ISETP.LT.OR P6, PT, R0, 0xf1, !P3 ;  /* 0x000000f10000780c */ /* 0x000fe40005fc1670 */
[----:B------:R-:W-:Y:S02]  /*25090*/  F2FP.SATFINITE.E4M3.F32.PACK_AB_MERGE_C R9, RZ, R4, RZ ;  /* 0x00000004ff09723e */ /* 0x000fe400048070ff */
[----:B------:R-:W-:Y:S01]  /*250a0*/  F2FP.SATFINITE.E4M3.F32.PACK_AB_MERGE_C R11, RZ, R2, RZ ;  /* 0x00000002ff0b723e */ /* 0x000fe200048070ff */
[----:B------:R0:W-:Y:S04]  /*250b0*/  @!P0 STG.E.U8 desc[UR14][R24.64+0xe9], R7 ;  /* 0x0000e90718008986 */ /* 0x0001e8000c10110e */
[----:B------:R1:W-:Y:S04]  /*250c0*/  @!P5 STG.E.U8 desc[UR14][R26.64+0xe9], R9 ;  /* 0x0000e9091a00d986 */ /* 0x0003e8000c10110e */
[----:B------:R-:W-:Y:S04]  /*250d0*/  @!P1 STG.E.U8 desc[UR14][R26.64+0xe8], R5 ;  /* 0x0000e8051a009986 */ /* 0x000fe8000c10110e */
[----:B------:R2:W-:Y:S01]  /*250e0*/  @!P6 STG.E.U8 desc[UR14][R24.64+0xf0], R11 ;  /* 0x0000f00b1800e986 */ /* 0x0005e2000c10110e */
[----:B------:R-:W-:-:S03]  /*250f0*/  FMUL R3, R38, UR20 ;  /* 0x0000001426037c20 */ /* 0x000fc60008400000 */
[----:B------:R-:W4:Y:S02]  /*25100*/  LDL.LU R38, [R1+0x254] ;  /* 0x0002540001267983 */ /* 0x000f240000300800 */
[----:B0-----:R-:W-:Y:S01]  /*25110*/  F2FP.SATFINITE.E4M3.F32.PACK_AB_MERGE_C R7, RZ, R3, RZ ;  /* 0x00000003ff07723e */ /* 0x001fe200048070ff */
[----:B------:R-:W-:Y:S02]  /*25120*/  FMUL R4, R37, UR20 ;  /* 0x0000001425047c20 */ /* 0x000fe40008400000 */
[----:B------:R-:W4:Y:S01]  /*25130*/  LDL.LU R37, [R1+0x258] ;  /* 0x0002580001257983 */ /* 0x000f220000300800 */
[----:B------:R-:W-:-:S03]  /*25140*/  FMUL R2, R36, UR20 ;  /* 0x0000001424027c20 */ /* 0x000fc60008400000 */
[----:B------:R-:W4:Y:S02]  /*25150*/  LDL.LU R36, [R1+0x25c] ;  /* 0x00025c0001247983 */ /* 0x000f240000300800 */
[----:B-1----:R-:W-:Y:S01]  /*25160*/  F2FP.SATFINITE.E4M3.F32.PACK_AB_MERGE_C R9, RZ, R2, RZ ;  /* 0x00000002ff09723e */ /* 0x002fe200048070ff */
[----:B--2---:R-:W-:Y:S02]  /*25170*/  FMUL R2, R35, UR20 ;  /* 0x0000001423027c20 */ /* 0x004fe40008400000 */
[----:B------:R-:W2:Y:S03]  /*25180*/  LDL.LU R35, [R1+0x260] ;  /* 0x0002600001237983 */ /* 0x000ea60000300800 */
[----:B------:R-:W-:Y:S01]  /*25190*/  F2FP.SATFINITE.E4M3.F32.PACK_AB_MERGE_C R11, RZ, R2, RZ ;  /* 0x00000002ff0b723e */ /* 0x000fe200048070ff */
[----:B---3--:R-:W-:Y:S02]  /*251a0*/  FMUL R3, R33, UR20 ;  /* 0x0000001421037c20 */ /* 0x008fe40008400000 */
[----:B------:R-:W3:Y:S01]  /*251b0*/  LDL.LU R33, [R1+0x264] ;  /* 0x0002640001217983 */ /* 0x000ee20000300800 */
[----:B----4-:R-:W-:-:S03]  /*251c0*/  FMUL R2, R32, UR20 ;  /* 0x0000001420027c20 */ /* 0x010fc60008400000 */
[----:B------:R-:W4:Y:S01]  /*251d0*/  LDL.LU R32, [R1+0x268] ;  /* 0x0002680001207983 */ /* 0x000f220000300800 */
[C---:B------:R-:W-:Y:S02]  /*251e0*/  ISETP.LT.OR P0, PT, R0.reuse, 0xf2, !P3 ;  /* 0x000000f20000780c */ /* 0x040fe40005f01670 */
[C---:B------:R-:W-:Y:S02]  /*251f0*/  ISETP.LT.OR P5, PT, R0.reuse, 0xf2, !P2 ;  /* 0x000000f20000780c */ /* 0x040fe400057a1670 */
[C---:B------:R-:W-:Y:S02]  /*25200*/  ISETP.LT.OR P1, PT, R0.reuse, 0xf1, !P2 ;  /* 0x000000f10000780c */ /* 0x040fe40005721670 */
[----:B------:R-:W-:Y:S02]  /*25210*/  ISETP.LT.OR P6, PT, R0, 0xf9, !P3 ;  /* 0x000000f90000780c */ /* 0x000fe40005fc1670 */
[----:B------:R-:W-:Y:S02]  /*25220*/  F2FP.SATFINITE.E4M3.F32.PACK_AB_MERGE_C R13, RZ, R3, RZ ;  /* 0x00000003ff0d723e */ /* 0x000fe400048070ff */
[----:B------:R-:W-:-:S03]  /*25230*/  F2FP.SATFINITE.E4M3.F32.PACK_AB_MERGE_C R5, RZ, R4, RZ ;  /* 0x00000004ff05723e */ /* 0x000fc600048070ff */
[----:B------:R0:W-:Y:S01]  /*25240*/  @!P0 STG.E.U8 desc[UR14][R24.64+0xf1], R7 ;  /* 0x0000f10718008986 */ /* 0x0001e2000c10110e */
[----:B------:R-:W-:-:S03]  /*25250*/  ISETP.LT.OR P3, PT, R0, 0xfa, !P3 ;  /* 0x000000fa0000780c */ /* 0x000fc60005f61670 */
[----:B------:R1:W-:Y:S01]  /*25260*/  @!P5 STG.E.U8 desc[UR14][R26.64+0xf1], R9 ;  /* 0x0000f1091a00d986 */ /* 0x0003e2000c10110e */
[----:B------:R-:W-:Y:S02]  /*25270*/  ISETP.LT.OR P5, PT, R0, 0xf9, !P2 ;  /* 0x000000f90000780c */ /* 0x000fe400057a1670 */
[----:B0-----:R-:W-:Y:S01]  /*25280*/  F2FP.SATFINITE.E4M3.F32.PACK_AB_MERGE_C R7, RZ, R2, RZ ;  /* 0x00000002ff07723e */ /* 0x001fe200048070ff */
[----:B------:R-:W-:Y:S01]  /*25290*/  @!P1 STG.E.U8 desc[UR14][R26.64+0xf0], R5 ;  /* 0x0000f0051a009986 */ /* 0x000fe2000c10110e */
[----:B------:R-:W-:-:S03]  /*252a0*/  FMUL R2, R40, UR20 ;  /* 0x0000001428027c20 */ /* 0x000fc60008400000 */
[----:B------:R-:W4:Y:S01]  /*252b0*/  LDL.LU R40, [R1+0x26c] ;  /* 0x00026c0001287983 */ /* 0x000f220000300800 */
[----:B------:R-:W-:-:S03]  /*252c0*/  FMUL R3, R39, UR20 ;  /* 0x0000001427037c20 */ /* 0x000fc60008400000 */
[----:B------:R-:W4:Y:S01]  /*252d0*/  LDL.LU R39, [R1+0x270] ;  /* 0x0002700001277983 */ /* 0x000f220000300800 */
[----:B-1----:R-:W-:-:S03]  /*252e0*/  F2FP.SATFINITE.E4M3.F32.PACK_AB_MERGE_C R9, RZ, R2, RZ ;  /* 0x00000002ff09723e */ /* 0x002fc600048070ff */
        /* <DEDUP_REMOVED lines=17> */
[----:B------:R-:W4:Y:S01]  /*25400*/  LDL.LU R32, [R1+0x288] ;  /* 0x0002880001207983 */ /* 0x000f220000300800 */
[----:B------:R-:W-:Y:S02]  /*25410*/  ISETP.GE.AND P1, PT, R34, 0x81, PT ;  /* 0x000000812200780c */ /* 0x000fe40003f26270 */
[C---:B------:R-:W-:Y:S02]  /*25420*/  ISETP.LT.OR P2, PT, R0.reuse, 0xfa, !P2 ;  /* 0x000000fa0000780c */ /* 0x040fe40005741670 */
[C---:B------:R-:W-:Y:S02]  /*25430*/  ISETP.LT.OR P6, PT, R0.reuse, 0x1, !P1 ;  /* 0x000000010000780c */ /* 0x040fe40004fc1670 */
[----:B------:R-:W-:Y:S02]  /*25440*/  ISETP.LT.OR P3, PT, R0, 0x2, !P1 ;  /* 0x000000020000780c */ /* 0x000fe40004f61670 */
[----:B------:R-:W-:-:S07]  /*25450*/  ISETP.GE.AND P0, PT, R34, 0x89, PT ;  /* 0x000000892200780c */ /* 0x000fce0003f06270 */
[----:B------:R0:W-:Y:S04]  /*25460*/  @!P2 STG.E.U8 desc[UR14][R26.64+0xf9], R9 ;  /* 0x0000f9091a00a986 */ /* 0x0001e8000c10110e */
[----:B------:R-:W-:Y:S01]  /*25470*/  @!P6 STG.E.U8 desc[UR14][R30.64], R11 ;  /* 0x0000000b1e00e986 */ /* 0x000fe2000c10110e */
[C---:B------:R-:W-:Y:S02]  /*25480*/  ISETP.LT.OR P6, PT, R0.reuse, 0x2, !P0 ;  /* 0x000000020000780c */ /* 0x040fe400047c1670 */
[C---:B------:R-:W-:Y:S01]  /*25490*/  ISETP.LT.OR P5, PT, R0.reuse, 0x1, !P0 ;  /* 0x000000010000780c */ /* 0x040fe200047a1670 */
[----:B------:R1:W-:Y:S01]  /*254a0*/  @!P3 STG.E.U8 desc[UR14][R30.64+0x1], R13 ;  /* 0x0000010d1e00b986 */ /* 0x0003e2000c10110e */
[----:B------:R-:W-:Y:S02]  /*254b0*/  ISETP.LT.OR P2, PT, R0, 0xa, !P1 ;  /* 0x0000000a0000780c */ /* 0x000fe40004f41670 */
[----:B0-----:R-:W-:Y:S01]  /*254c0*/  F2FP.SATFINITE.E4M3.F32.PACK_AB_MERGE_C R9, RZ, R3, RZ ;  /* 0x00000003ff09723e */ /* 0x001fe200048070ff */
[----:B------:R-:W-:-:S02]  /*254d0*/  FMUL R3, R40, UR20 ;  /* 0x0000001428037c20 */ /* 0x000fc40008400000 */
[----:B------:R-:W4:Y:S01]  /*254e0*/  LDL.LU R40, [R1+0x28c] ;  /* 0x00028c0001287983 */ /* 0x000f220000300800 */
[----:B-1----:R-:W-:Y:S02]  /*254f0*/  F2FP.SATFINITE.E4M3.F32.PACK_AB_MERGE_C R13, RZ, R2, RZ ;  /* 0x00000002ff0d723e */ /* 0x002fe400048070ff */
[C---:B------:R-:W-:Y:S01]  /*25500*/  ISETP.LT.OR P3, PT, R0.reuse, 0x9, !P1 ;  /* 0x000000090000780c */ /* 0x040fe20004f61670 */
[----:B------:R0:W-:Y:S01]  /*25510*/  @!P6 STG.E.U8 desc[UR14][R28.64+0x1], R7 ;  /* 0x000001071c00e986 */ /* 0x0001e2000c10110e */
[----:B------:R-:W-:Y:S01]  /*25520*/  F2FP.SATFINITE.E4M3.F32.PACK_AB_MERGE_C R5, RZ, R5, RZ ;  /* 0x00000005ff05723e */ /* 0x000fe200048070ff */
[----:B------:R-:W-:Y:S02]  /*25530*/  FMUL R2, R39, UR20 ;  /* 0x0000001427027c20 */ /* 0x000fe40008400000 */
[----:B------:R-:W4:Y:S01]  /*25540*/  LDL.LU R39, [R1+0x290] ;  /* 0x0002900001277983 */ /* 0x000f220000300800 */
[----:B------:R-:W-:Y:S02]  /*25550*/  F2FP.SATFINITE.E4M3.F32.PACK_AB_MERGE_C R11, RZ, R4, RZ ;  /* 0x00000004ff0b723e */ /* 0x000fe400048070ff */
[----:B------:R-:W-:-:S02]  /*25560*/  ISETP.LT.OR P6, PT, R0, 0xa, !P0 ;  /* 0x0000000a0000780c */ /* 0x000fc400047c1670 */
[----:B0-----:R-:W-:Y:S01]  /*25570*/  F2FP.SATFINITE.E4M3.F32.PACK_AB_MERGE_C R7, RZ, R2, RZ ;  /* 0x00000002ff07723e */ /* 0x001fe200048070ff */
[----:B------:R0:W-:Y:S04]  /*25580*/  @!P5 STG.E.U8 desc[UR14][R28.64], R5 ;  /* 0x000000051c00d986 */ /* 0x0001e8000c10110e */
[----:B------:R-:W-:Y:S04]  /*25590*/  @!P2 STG.E.U8 desc[UR14][R30.64+0x9], R11 ;  /* 0x0000090b1e00a986 */ /* 0x000fe8000c10110e */
[----:B------:R1:W-:Y:S01]  /*255a0*/  @!P3 STG.E.U8 desc[UR14][R30.64+0x8], R9 ;  /* 0x000008091e00b986 */ /* 0x0003e2000c10110e */
[----:B0-----:R-:W-:-:S05]  /*255b0*/  F2FP.SATFINITE.E4M3.F32.PACK_AB_MERGE_C R5, RZ, R3, RZ ;  /* 0x00000003ff05723e */ /* 0x001fca00048070ff */
[----:B------:R4:W-:Y:S01]  /*255c0*/  @!P6 STG.E.U8 desc[UR14][R28.64+0x9], R5 ;  /* 0x000009051c00e986 */ /* 0x0009e2000c10110e */
[----:B------:R-:W-:-:S03]  /*255d0*/  FMUL R4, R38, UR20 ;  /* 0x0000001426047c20 */ /* 0x000fc60008400000 */
[----:B------:R-:W4:Y:S02]  /*255e0*/  LDL.LU R38, [R1+0x294] ;  /* 0x0002940001267983 */ /* 0x000f240000300800 */
[----:B-1----:R-:W-:Y:S01]  /*255f0*/  F2FP.SATFINITE.E4M3.F32.PACK_AB_MERGE_C R9, RZ, R4, RZ ;  /* 0x00000004ff09723e */ /* 0x002fe200048070ff */
[----:B------:R-:W-:Y:S02]  /*25600*/  FMUL R2, R37, UR20 ;  /* 0x0000001425027c20 */ /* 0x000fe40008400000 */
[----:B------:R-:W4:Y:S03]  /*25610*/  LDL.LU R37, [R1+0x298] ;  /* 0x0002980001257983 */ /* 0x000f260000300800 */
[----:B------:R-:W-:Y:S01]  /*25620*/  F2FP.SATFINITE.E4M3.F32.PACK_AB_MERGE_C R11, RZ, R2, RZ ;  /* 0x00000002ff0b723e */ /* 0x000fe200048070ff */
[----:B------:R-:W-:Y:S02]  /*25630*/  FMUL R2, R36, UR20 ;  /* 0x0000001424027c20 */ /* 0x000fe40008400000 */
[----:B------:R-:W4:Y:S01]  /*25640*/  LDL.LU R36, [R1+0x29c] ;  /* 0x00029c0001247983 */ /* 0x000f220000300800 */
[----:B--2---:R-:W-:-:S03]  /*25650*/  FMUL R3, R35, UR20 ;  /* 0x0000001423037c20 */ /* 0x004fc60008400000 */
[----:B------:R-:W2:Y:S01]  /*25660*/  LDL.LU R35, [R1+0x2a0] ;  /* 0x0002a00001237983 */ /* 0x000ea20000300800 */
[----:B---3--:R-:W-:-:S03]  /*25670*/  FMUL R4, R33, UR20 ;  /* 0x0000001421047c20 */ /* 0x008fc60008400000 */
[----:B------:R-:W3:Y:S01]  /*25680*/  LDL.LU R33, [R1+0x2a4] ;  /* 0x0002a40001217983 */ /* 0x000ee20000300800 */
[----:B----4-:R-:W-:-:S03]  /*25690*/  FMUL R5, R32, UR20 ;  /* 0x0000001420057c20 */ /* 0x010fc60008400000 */
[----:B------:R-:W4:Y:S01]  /*256a0*/  LDL.LU R32, [R1+0x2a8] ;  /* 0x0002a80001207983 */ /* 0x000f220000300800 */
[C---:B------:R-:W-:Y:S02]  /*256b0*/  ISETP.LT.OR P5, PT, R0.reuse, 0x9, !P0 ;  /* 0x000000090000780c */ /* 0x040fe400047a1670 */
[C---:B------:R-:W-:Y:S02]  /*256c0*/  ISETP.LT.OR P3, PT, R0.reuse, 0x11, !P1 ;  /* 0x000000110000780c */ /* 0x040fe40004f61670 */
[C---:B------:R-:W-:Y:S02]  /*256d0*/  ISETP.LT.OR P2, PT, R0.reuse, 0x12, !P1 ;  /* 0x000000120000780c */ /* 0x040fe40004f41670 */
[----:B------:R-:W-:-:S07]  /*256e0*/  ISETP.LT.OR P6, PT, R0, 0x12, !P0 ;  /* 0x000000120000780c */ /* 0x000fce00047c1670 */
[----:B------:R-:W-:Y:S01]  /*256f0*/  @!P5 STG.E.U8 desc[UR14][R28.64+0x8], R13 ;  /* 0x0000080d1c00d986 */ /* 0x000fe2000c10110e */
[----:B------:R-:W-:-:S03]  /*25700*/  ISETP.LT.OR P5, PT, R0, 0x11, !P0 ;  /* 0x000000110000780c */ /* 0x000fc600047a1670 */
[----:B------:R0:W-:Y:S01]  /*25710*/  @!P3 STG.E.U8 desc[UR14][R30.64+0x10], R7 ;  /* 0x000010071e00b986 */ /* 0x0001e2000c10110e */
[----:B------:R-:W-:-:S03]  /*25720*/  ISETP.LT.OR P3, PT, R0, 0x19, !P1 ;  /* 0x000000190000780c */ /* 0x000fc60004f61670 */
[----:B------:R1:W-:Y:S01]  /*25730*/  @!P2 STG.E.U8 desc[UR14][R30.64+0x11], R9 ;  /* 0x000011091e00a986 */ /* 0x0003e2000c10110e */
[----:B------:R-:W-:Y:S02]  /*25740*/  ISETP.LT.OR P2, PT, R0, 0x1a, !P1 ;  /* 0x0000001a0000780c */ /* 0x000fe40004f41670 */
[----:B0-----:R-:W-:Y:S01]  /*25750*/  F2FP.SATFINITE.E4M3.F32.PACK_AB_MERGE_C R7, RZ, R2, RZ ;  /* 0x00000002ff07723e */ /* 0x001fe200048070ff */
[----:B------:R-:W-:Y:S01]  /*25760*/  FMUL R2, R40, UR20 ;  /* 0x0000001428027c20 */ /* 0x000fe20008400000 */
[----:B-1----:R-:W-:Y:S01]  /*25770*/  F2FP.SATFINITE.E4M3.F32.PACK_AB_MERGE_C R9, RZ, R3, RZ ;  /* 0x00000003ff09723e */ /* 0x002fe200048070ff */
[----:B------:R-:W4:Y:S01]  /*25780*/  LDL.LU R40, [R1+0x2ac] ;  /* 0x0002ac0001287983 */ /* 0x000f220000300800 */
[----:B------:R-:W-:-:S03]  /*25790*/  F2FP.SATFINITE.E4M3.F32.PACK_AB_MERGE_C R13, RZ, R4, RZ ;  /* 0x00000004ff0d723e */ /* 0x000fc600048070ff */
[----:B------:R0:W-:Y:S01]  /*257a0*/  @!P6 STG.E.U8 desc[UR14][R28.64+0x11], R7 ;  /* 0x000011071c00e986 */ /* 0x0001e2000c10110e */
[----:B------:R-:W-:Y:S01]  /*257b0*/  ISETP.LT.OR P6, PT, R0, 0x1a, !P0 ;  /* 0x0000001a0000780c */ /* 0x000fe200047c1670 */
[----:B------:R-:W-:Y:S02]  /*257c0*/  FMUL R3, R39, UR20 ;  /* 0x0000001427037c20 */ /* 0x000fe40008400000 */
[----:B------:R-:W4:Y:S01]  /*257d0*/  LDL.LU R39, [R1+0x2b0] ;  /* 0x0002b00001277983 */ /* 0x000f220000300800 */
[----:B0-----:R-:W-:-:S03]  /*257e0*/  F2FP.SATFINITE.E4M3.F32.PACK_AB_MERGE_C R7, RZ, R2, RZ ;  /* 0x00000002ff07723e */ /* 0x001fc600048070ff */
[----:B------:R-:W-:Y:S04]  /*257f0*/  @!P5 STG.E.U8 desc[UR14][R28.64+0x10], R11 ;  /* 0x0000100b1c00d986 */ /* 0x000fe8000c10110e */
[----:B------:R0:W-:Y:S04]  /*25800*/  @!P3 STG.E.U8 desc[UR14][R30.64+0x18], R9 ;  /* 0x000018091e00b986 */ /* 0x0001e8000c10110e */
[----:B------:R1:W-:Y:S01]  /*25810*/  @!P2 STG.E.U8 desc[UR14][R30.64+0x19], R13 ;  /* 0x0000190d1e00a986 */ /* 0x0003e2000c10110e */
[----:B0-----:R-:W-:-:S03]  /*25820*/  F2FP.SATFINITE.E4M3.F32.PACK_AB_MERGE_C R9, RZ, R3, RZ ;  /* 0x00000003ff09723e */ /* 0x001fc600048070ff */
[----:B------:R0:W-:Y:S01]  /*25830*/  @!P6 STG.E.U8 desc[UR14][R28.64+0x19], R7 ;  /* 0x000019071c00e986 */ /* 0x0001e2000c10110e */
[----:B------:R-:W-:-:S03]  /*25840*/  FMUL R4, R38, UR20 ;  /* 0x0000001426047c20 */ /* 0x000fc60008400000 */
[----:B------:R-:W4:Y:S02]  /*25850*/  LDL.LU R38, [R1+0x2b4] ;  /* 0x0002b40001267983 */ /* 0x000f240000300800 */
[----:B------:R-:W-:Y:S01]  /*25860*/  F2FP.SATFINITE.E4M3.F32.PACK_AB_MERGE_C R11, RZ, R4, RZ ;  /* 0x00000004ff0b723e */ /* 0x000fe200048070ff */
[----:B------:R-:W-:Y:S02]  /*25870*/  FMUL R2, R37, UR20 ;  /* 0x0000001425027c20 */ /* 0x000fe40008400000 */
[----:B------:R-:W4:Y:S03]  /*25880*/  LDL.LU R37, [R1+0x2b8] ;  /* 0x0002b80001257983 */ /* 0x000f260000300800 */
[----:B-1----:R-:W-:Y:S01]  /*25890*/  F2FP.SATFINITE.E4M3.F32.PACK_AB_MERGE_C R13, RZ, R2, RZ ;  /* 0x00000002ff0d723e */ /* 0x002fe200048070ff */
[----:B------:R-:W-:Y:S02]  /*258a0*/  FMUL R3, R36, UR20 ;  /* 0x0000001424037c20 */ /* 0x000fe40008400000 */
[----:B------:R-:W4:Y:S01]  /*258b0*/  LDL.LU R36, [R1+0x2bc] ;  /* 0x0002bc0001247983 */ /* 0x000f220000300800 */
[----:B--2---:R-:W-:-:S03]  /*258c0*/  FMUL R2, R35, UR20 ;  /* 0x0000001423027c20 */ /* 0x004fc60008400000 */
[----:B------:R-:W2:Y:S02]  /*258d0*/  LDL.LU R35, [R1+0x2c0] ;  /* 0x0002c00001237983 */ /* 0x000ea40000300800 */
[----:B0-----:R-:W-:Y:S01]  /*258e0*/  F2FP.SATFINITE.E4M3.F32.PACK_AB_MERGE_C R7, RZ, R2, RZ ;  /* 0x00000002ff07723e */ /* 0x001fe200048070ff */
[----:B---3--:R-:W-:Y:S02]  /*258f0*/  FMUL R4, R33, UR20 ;  /* 0x0000001421047c20 */ /* 0x008fe40008400000 */
[----:B------:R-:W3:Y:S01]  /*25900*/  LDL.LU R33, [R1+0x2c4] ;  /* 0x0002c40001217983 */ /* 0x000ee20000300800 */
[----:B----4-:R-:W-:-:S03]  /*25910*/  FMUL R2, R32, UR20 ;  /* 0x0000001420027c20 */ /* 0x010fc60008400000 */
[----:B------:R-:W4:Y:S01]  /*25920*/  LDL.LU R32, [R1+0x2c8] ;  /* 0x0002c80001207983 */ /* 0x000f220000300800 */
[C---:B------:R-:W-:Y:S02]  /*25930*/  ISETP.LT.OR P5, PT, R0.reuse, 0x19, !P0 ;  /* 0x000000190000780c */ /* 0x040fe400047a1670 */
[C---:B------:R-:W-:Y:S02]  /*25940*/  ISETP.LT.OR P3, PT, R0.reuse, 0x21, !P1 ;  /* 0x000000210000780c */ /* 0x040fe40004f61670 */
[C---:B------:R-:W-:Y:S02]  /*25950*/  ISETP.LT.OR P2, PT, R0.reuse, 0x22, !P1 ;  /* 0x000000220000780c */ /* 0x040fe40004f41670 */
[----:B------:R-:W-:Y:S02]  /*25960*/  F2FP.SATFINITE.E4M3.F32.PACK_AB_MERGE_C R5, RZ, R5, RZ ;  /* 0x00000005ff05723e */ /* 0x000fe400048070ff */
[----:B------:R-:W-:-:S05]  /*25970*/  ISETP.LT.OR P6, PT, R0, 0x22, !P0 ;  /* 0x000000220000780c */ /* 0x000fca00047c1670 */
[----:B------:R0:W-:Y:S01]  /*25980*/  @!P5 STG.E.U8 desc[UR14][R28.64+0x18], R5 ;  /* 0x000018051c00d986 */ /* 0x0001e2000c10110e */
[----:B------:R-:W-:-:S03]  /*25990*/  ISETP.LT.OR P5, PT, R0, 0x21, !P0 ;  /* 0x000000210000780c */ /* 0x000fc600047a1670 */
[----:B------:R-:W-:Y:S01]  /*259a0*/  @!P3 STG.E.U8 desc[UR14][R30.64+0x20], R9 ;  /* 0x000020091e00b986 */ /* 0x000fe2000c10110e */
[----:B------:R-:W-:-:S03]  /*259b0*/  ISETP.LT.OR P3, PT, R0, 0x29, !P1 ;  /* 0x000000290000780c */ /* 0x000fc60004f61670 */
[----:B------:R1:W-:Y:S01]  /*259c0*/  @!P2 STG.E.U8 desc[UR14][R30.64+0x21], R11 ;  /* 0x0000210b1e00a986 */ /* 0x0003e2000c10110e */
[----:B------:R-:W-:Y:S02]  /*259d0*/  ISETP.LT.OR P2, PT, R0, 0x2a, !P1 ;  /* 0x0000002a0000780c */ /* 0x000fe40004f41670 */
[----:B0-----:R-:W-:Y:S02]  /*259e0*/  F2FP.SATFINITE.E4M3.F32.PACK_AB_MERGE_C R5, RZ, R3, RZ ;  /* 0x00000003ff05723e */ /* 0x001fe400048070ff */
[----:B-1----:R-:W-:Y:S01]  /*259f0*/  F2FP.SATFINITE.E4M3.F32.PACK_AB_MERGE_C R11, RZ, R2, RZ ;  /* 0x00000002ff0b723e */ /* 0x002fe200048070ff */
[----:B------:R-:W-:Y:S02]  /*25a00*/  FMUL R2, R40, UR20 ;  /* 0x0000001428027c20 */ /* 0x000fe40008400000 */
[----:B------:R-:W4:Y:S01]  /*25a10*/  LDL.LU R40, [R1+0x2cc] ;  /* 0x0002cc0001287983 */ /* 0x000f220000300800 */
[----:B------:R-:W-:-:S03]  /*25a20*/  F2FP.SATFINITE.E4M3.F32.PACK_AB_MERGE_C R9, RZ, R4, RZ ;  /* 0x00000004ff09723e */ /* 0x000fc600048070ff */
[----:B------:R-:W-:Y:S01]  /*25a30*/  @!P6 STG.E.U8 desc[UR14][R28.64+0x21], R5 ;  /* 0x000021051c00e986 */ /* 0x000fe2000c10110e */
[----:B------:R-:W-:-:S03]  /*25a40*/  FMUL R3, R39, UR20 ;  /* 0x0000001427037c20 */ /* 0x000fc60008400000 */
[----:B------:R-:W4:Y:S01]  /*25a50*/  LDL.LU R39, [R1+0x2d0] ;  /* 0x0002d00001277983 */ /* 0x000f220000300800 */
[----:B------:R-:W-:-:S03]  /*25a60*/  ISETP.LT.OR P6, PT, R0, 0x2a, !P0 ;  /* 0x0000002a0000780c */ /* 0x000fc600047c1670 */
[----:B------:R-:W-:Y:S04]  /*25a70*/  @!P5 STG.E.U8 desc[UR14][R28.64+0x20], R13 ;  /* 0x0000200d1c00d986 */ /* 0x000fe8000c10110e */
[----:B------:R0:W-:Y:S04]  /*25a80*/  @!P3 STG.E.U8 desc[UR14][R30.64+0x28], R7 ;  /* 0x000028071e00b986 */ /* 0x0001e8000c10110e */
[----:B------:R1:W-:Y:S01]  /*25a90*/  @!P2 STG.E.U8 desc[UR14][R30.64+0x29], R9 ;  /* 0x000029091e00a986 */ /* 0x0003e2000c10110e */
[----:B0-----:R-:W-:Y:S02]  /*25aa0*/  F2FP.SATFINITE.E4M3.F32.PACK_AB_MERGE_C R7, RZ, R2, RZ ;  /* 0x00000002ff07723e */ /* 0x001fe400048070ff */
[----:B-1----:R-:W-:-:S03]  /*25ab0*/  F2FP.SATFINITE.E4M3.F32.PACK_AB_MERGE_C R9, RZ, R3, RZ ;  /* 0x00000003ff09723e */ /* 0x002fc600048070ff */
[----:B------:R0:W-:Y:S01]  /*25ac0*/  @!P6 STG.E.U8 desc[UR14][R28.64+0x29], R7 ;  /* 0x000029071c00e986 */ /* 0x0001e2000c10110e */
[----:B------:R-:W-:-:S03]  /*25ad0*/  FMUL R4, R38, UR20 ;  /* 0x0000001426047c20 */ /* 0x000fc60008400000 */
[----:B------:R-:W4:Y:S02]  /*25ae0*/  LDL.LU R38, [R1+0x2d4] ;  /* 0x0002d40001267983 */ /* 0x000f240000300800 */
[----:B------:R-:W-:Y:S01]  /*25af0*/  F2FP.SATFINITE.E4M3.F32.PACK_AB_MERGE_C R13, RZ, R4, RZ ;  /* 0x00000004ff0d723e */ /* 0x000fe200048070ff */
        /* <DEDUP_REMOVED lines=21> */
[----:B------:R-:W-:Y:S02]  /*25c50*/  F2FP.SATFINITE.E4M3.F32.PACK_AB_MERGE_C R5, RZ, R5, RZ ;  /* 0x00000005ff05723e */ /* 0x000fe400048070ff */
[----:B0-----:R-:W-:Y:S02]  /*25c60*/  F2FP.SATFINITE.E4M3.F32.PACK_AB_MERGE_C R13, RZ, R2, RZ ;  /* 0x00000002ff0d723e */ /* 0x001fe400048070ff */
[----:B-1----:R-:W-:Y:S01]  /*25c70*/  F2FP.SATFINITE.E4M3.F32.PACK_AB_MERGE_C R9, RZ, R3, RZ ;  /* 0x00000003ff09723e */ /* 0x002fe200048070ff */
[----:B------:R-:W-:Y:S02]  /*25c80*/  FMUL R3, R40, UR20 ;  /* 0x0000001428037c20 */ /* 0x000fe40008400000 */
[----:B------:R-:W4:Y:S01]  /*25c90*/  LDL.LU R40, [R1+0x2ec] ;  /* 0x0002ec0001287983 */ /* 0x000f220000300800 */
[----:B------:R-:W-:Y:S01]  /*25ca0*/  F2FP.SATFINITE.E4M3.F32.PACK_AB_MERGE_C R11, RZ, R4, RZ ;  /* 0x00000004ff0b723e */ /* 0x000fe200048070ff */
[----:B------:R-:W-:-:S02]  /*25cb0*/  FMUL R2, R39, UR20 ;  /* 0x0000001427027c20 */ /* 0x000fc40008400000 */
[----:B------:R-:W4:Y:S04]  /*25cc0*/  LDL.LU R39, [R1+0x2f0] ;  /* 0x0002f00001277983 */ /* 0x000f280000300800 */
[----:B------:R0:W-:Y:S01]  /*25cd0*/  @!P6 STG.E.U8 desc[UR14][R28.64+0x31], R7 ;  /* 0x000031071c00e986 */ /* 0x0001e2000c10110e */
[----:B------:R-:W-:-:S03]  /*25ce0*/  ISETP.LT.OR P6, PT, R0, 0x3a, !P0 ;  /* 0x0000003a0000780c */ /* 0x000fc600047c1670 */
[----:B------:R1:W-:Y:S01]  /*25cf0*/  @!P5 STG.E.U8 desc[UR14][R28.64+0x30], R5 ;  /* 0x000030051c00d986 */ /* 0x0003e2000c10110e */
[----:B0-----:R-:W-:-:S03]  /*25d00*/  F2FP.SATFINITE.E4M3.F32.PACK_AB_MERGE_C R7, RZ, R2, RZ ;  /* 0x00000002ff07723e */ /* 0x001fc600048070ff */
[----:B------:R-:W-:Y:S01]  /*25d10*/  @!P2 STG.E.U8 desc[UR14][R30.64+0x39], R11 ;  /* 0x0000390b1e00a986 */ /* 0x000fe2000c10110e */
[----:B-1----:R-:W-:-:S03]  /*25d20*/  F2FP.SATFINITE.E4M3.F32.PACK_AB_MERGE_C R5, RZ, R3, RZ ;  /* 0x00000003ff05723e */ /* 0x002fc600048070ff */
[----:B------:R0:W-:Y:S04]  /*25d30*/  @!P3 STG.E.U8 desc[UR14][R30.64+0x38], R9 ;  /* 0x000038091e00b986 */ /* 0x0001e8000c10110e */
[----:B------:R4:W-:Y:S01]  /*25d40*/  @!P6 STG.E.U8 desc[UR14][R28.64+0x39], R5 ;  /* 0x000039051c00e986 */ /* 0x0009e2000c10110e */
[----:B------:R-:W-:-:S03]  /*25d50*/  FMUL R4, R38, UR20 ;  /* 0x0000001426047c20 */ /* 0x000fc60008400000 */
[----:B------:R-:W4:Y:S02]  /*25d60*/  LDL.LU R38, [R1+0x2f4] ;  /* 0x0002f40001267983 */ /* 0x000f240000300800 */
[----:B0-----:R-:W-:Y:S01]  /*25d70*/  F2FP.SATFINITE.E4M3.F32.PACK_AB_MERGE_C R9, RZ, R4, RZ ;  /* 0x00000004ff09723e */ /* 0x001fe200048070ff */
        /* <DEDUP_REMOVED lines=26> */
[----:B------:R0:W-:Y:S01]  /*25f20*/  @!P6 STG.E.U8 desc[UR14][R28.64+0x41], R7 ;  /* 0x000041071c00e986 */ /* 0x0001e2000c10110e */
[----:B------:R-:W-:-:S03]  /*25f30*/  FMUL R3, R39, UR20 ;  /* 0x0000001427037c20 */ /* 0x000fc60008400000 */
[----:B------:R-:W4:Y:S01]  /*25f40*/  LDL.LU R39, [R1+0x310] ;  /* 0x0003100001277983 */ /* 0x000f220000300800 */
[----:B------:R-:W-:Y:S02]  /*25f50*/  ISETP.LT.OR P6, PT, R0, 0x4a, !P0 ;  /* 0x0000004a0000780c */ /* 0x000fe400047c1670 */
[----:B0-----:R-:W-:Y:S01]  /*25f60*/  F2FP.SATFINITE.E4M3.F32.PACK_AB_MERGE_C R7, RZ, R2, RZ ;  /* 0x00000002ff07723e */ /* 0x001fe200048070ff */
        /* <DEDUP_REMOVED lines=155> */
[----:B------:R-:W-:Y:S01]  /*26920*/  F2FP.SATFINITE.E4M3.F32.PACK_AB_MERGE_C R9, RZ, R4, RZ ;  /* 0x00000004ff09723e */ /* 0x000fe200048070ff */
[----:B------:R-:W-:-:S02]  /*26930*/  FMUL R3, R39, UR20 ;  /* 0x0000001427037c20 */ /* 0x000fc40008400000 */
[----:B------:R-:W4:Y:S04]  /*26940*/  LDL.LU R39, [R1+0x390] ;  /* 0x0003900001277983 */ /* 0x000f280000300800 */
[----:B------:R-:W-:Y:S04]  /*26950*/  @!P6 STG.E.U8 desc[UR14][R28.64+0x81], R5 ;  /* 0x000081051c00e986 */ /* 0x000fe8000c10110e */
[----:B------:R-:W-:Y:S04]  /*26960*/  @!P5 STG.E.U8 desc[UR14][R28.64+0x80], R13 ;  /* 0x0000800d1c00d986 */ /* 0x000fe8000c10110e */
[----:B------:R0:W-:Y:S04]  /*26970*/  @!P3 STG.E.U8 desc[UR14][R30.64+0x88], R7 ;  /* 0x000088071e00b986 */ /* 0x0001e8000c10110e */
[----:B------:R1:W-:Y:S01]  /*26980*/  @!P2 STG.E.U8 desc[UR14][R30.64+0x89], R9 ;  /* 0x000089091e00a986 */ /* 0x0003e2000c10110e */
[----:B0-----:R-:W-:-:S02]  /*26990*/  F2FP.SATFINITE.E4M3.F32.PACK_AB_MERGE_C R7, RZ, R2, RZ ;  /* 0x00000002ff07723e */ /* 0x001fc400048070ff */
[----:B-1----:R-:W-:Y:S01]  /*269a0*/  F2FP.SATFINITE.E4M3.F32.PACK_AB_MERGE_C R9, RZ, R3, RZ ;  /* 0x00000003ff09723e */ /* 0x002fe200048070ff */
[----:B------:R-:W-:Y:S02]  /*269b0*/  FMUL R4, R38, UR20 ;  /* 0x0000001426047c20 */ /* 0x000fe40008400000 */
[----:B------:R-:W4:Y:S03]  /*269c0*/  LDL.LU R38, [R1+0x394] ;  /* 0x0003940001267983 */ /* 0x000f260000300800 */
[----:B------:R-:W-:Y:S01]  /*269d0*/  F2FP.SATFINITE.E4M3.F32.PACK_AB_MERGE_C R13, RZ, R4, RZ ;  /* 0x00000004ff0d723e */ /* 0x000fe200048070ff */
[----:B------:R-:W-:Y:S02]  /*269e0*/  FMUL R5, R37, UR20 ;  /* 0x0000001425057c20 */ /* 0x000fe40008400000 */
[----:B------:R-:W4:Y:S01]  /*269f0*/  LDL.LU R37, [R1+0x398] ;  /* 0x0003980001257983 */ /* 0x000f220000300800 */
[----:B------:R-:W-:-:S03]  /*26a00*/  FMUL R2, R36, UR20 ;  /* 0x0000001424027c20 */ /* 0x000fc60008400000 */
[----:B------:R-:W4:Y:S01]  /*26a10*/  LDL.LU R36, [R1+0x39c] ;  /* 0x00039c0001247983 */ /* 0x000f220000300800 */
[----:B--2---:R-:W-:-:S03]  /*26a20*/  FMUL R3, R35, UR20 ;  /* 0x0000001423037c20 */ /* 0x004fc60008400000 */
[----:B------:R-:W2:Y:S01]  /*26a30*/  LDL.LU R35, [R1+0x3a0] ;  /* 0x0003a00001237983 */ /* 0x000ea20000300800 */
        /* <DEDUP_REMOVED lines=9> */
[----:B------:R0:W-:Y:S01]  /*26ad0*/  @!P6 STG.E.U8 desc[UR14][R28.64+0x89], R7 ;  /* 0x000089071c00e986 */ /* 0x0001e2000c10110e */
[----:B------:R-:W-:-:S03]  /*26ae0*/  ISETP.LT.OR P6, PT, R0, 0x92, !P0 ;  /* 0x000000920000780c */ /* 0x000fc600047c1670 */
[----:B------:R-:W-:Y:S01]  /*26af0*/  @!P5 STG.E.U8 desc[UR14][R28.64+0x88], R11 ;  /* 0x0000880b1c00d986 */ /* 0x000fe2000c10110e */
[----:B------:R-:W-:-:S03]  /*26b00*/  ISETP.LT.OR P5, PT, R0, 0x91, !P0 ;  /* 0x000000910000780c */ /* 0x000fc600047a1670 */
[----:B------:R1:W-:Y:S01]  /*26b10*/  @!P3 STG.E.U8 desc[UR14][R30.64+0x90], R9 ;  /* 0x000090091e00b986 */ /* 0x0003e2000c10110e */
[C---:B------:R-:W-:Y:S02]  /*26b20*/  ISETP.LT.OR P3, PT, R0.reuse, 0x99, !P1 ;  /* 0x000000990000780c */ /* 0x040fe40004f61670 */
[----:B0-----:R-:W-:Y:S01]  /*26b30*/  F2FP.SATFINITE.E4M3.F32.PACK_AB_MERGE_C R7, RZ, R2, RZ ;  /* 0x00000002ff07723e */ /* 0x001fe200048070ff */
[----:B------:R-:W-:Y:S01]  /*26b40*/  @!P2 STG.E.U8 desc[UR14][R30.64+0x91], R13 ;  /* 0x0000910d1e00a986 */ /* 0x000fe2000c10110e */
[----:B------:R-:W-:Y:S02]  /*26b50*/  ISETP.LT.OR P2, PT, R0, 0x9a, !P1 ;  /* 0x0000009a0000780c */ /* 0x000fe40004f41670 */
        /* <DEDUP_REMOVED lines=86> */
[----:B------:R0:W-:Y:S01]  /*270c0*/  @!P6 STG.E.U8 desc[UR14][R28.64+0xb1], R7 ;  /* 0x0000b1071c00e986 */ /* 0x0001e2000c10110e */
[----:B------:R-:W-:-:S03]  /*270d0*/  ISETP.LT.OR P6, PT, R0, 0xba, !P0 ;  /* 0x000000ba0000780c */ /* 0x000fc600047c1670 */
[----:B------:R-:W4:Y:S04]  /*270e0*/  LDL.LU R39, [R1+0x3f0] ;  /* 0x0003f00001277983 */ /* 0x000f280000300800 */
        /* <DEDUP_REMOVED lines=33> */
[----:B------:R0:W-:Y:S01]  /*27300*/  @!P6 STG.E.U8 desc[UR14][R28.64+0xc1], R7 ;  /* 0x0000c1071c00e986 */ /* 0x0001e2000c10110e */
[----:B------:R-:W-:-:S03]  /*27310*/  ISETP.LT.OR P6, PT, R0, 0xca, !P0 ;  /* 0x000000ca0000780c */ /* 0x000fc600047c1670 */
[----:B------:R-:W4:Y:S01]  /*27320*/  LDL.LU R40, [R1+0x40c] ;  /* 0x00040c0001287983 */ /* 0x000f220000300800 */
[----:B------:R-:W-:Y:S01]  /*27330*/  F2FP.SATFINITE.E4M3.F32.PACK_AB_MERGE_C R13, RZ, R4, RZ ;  /* 0x00000004ff0d723e */ /* 0x000fe200048070ff */
        /* <DEDUP_REMOVED lines=24> */
[C---:B------:R-:W-:Y:S01]  /*274c0*/  ISETP.LT.OR P3, PT, R0.reuse, 0xd1, !P1 ;  /* 0x000000d10000780c */ /* 0x040fe20004f61670 */
[----:B------:R-:W4:Y:S01]  /*274d0*/  LDL.LU R42, [R1+0x42c] ;  /* 0x00042c00012a7983 */ /* 0x000f220000300800 */
[C---:B------:R-:W-:Y:S02]  /*274e0*/  ISETP.LT.OR P2, PT, R0.reuse, 0xd2, !P1 ;  /* 0x000000d20000780c */ /* 0x040fe40004f41670 */
[----:B------:R-:W-:Y:S02]  /*274f0*/  ISETP.LT.OR P6, PT, R0, 0xd2, !P0 ;  /* 0x000000d20000780c */ /* 0x000fe400047c1670 */
[----:B------:R-:W-:-:S05]  /*27500*/  F2FP.SATFINITE.E4M3.F32.PACK_AB_MERGE_C R5, RZ, R5, RZ ;  /* 0x00000005ff05723e */ /* 0x000fca00048070ff */
[----:B------:R0:W-:Y:S01]  /*27510*/  @!P5 STG.E.U8 desc[UR14][R28.64+0xc8], R5 ;  /* 0x0000c8051c00d986 */ /* 0x0001e2000c10110e */
[----:B------:R-:W-:-:S03]  /*27520*/  ISETP.LT.OR P5, PT, R0, 0xd1, !P0 ;  /* 0x000000d10000780c */ /* 0x000fc600047a1670 */
[----:B------:R-:W-:Y:S01]  /*27530*/  @!P3 STG.E.U8 desc[UR14][R30.64+0xd0], R9 ;  /* 0x0000d0091e00b986 */ /* 0x000fe2000c10110e */
[----:B------:R-:W-:-:S03]  /*27540*/  ISETP.LT.OR P3, PT, R0, 0xd9, !P1 ;  /* 0x000000d90000780c */ /* 0x000fc60004f61670 */
[----:B------:R1:W-:Y:S01]  /*27550*/  @!P2 STG.E.U8 desc[UR14][R30.64+0xd1], R11 ;  /* 0x0000d10b1e00a986 */ /* 0x0003e2000c10110e */
[----:B0-----:R-:W-:Y:S02]  /*27560*/  F2FP.SATFINITE.E4M3.F32.PACK_AB_MERGE_C R5, RZ, R3, RZ ;  /* 0x00000003ff05723e */ /* 0x001fe400048070ff */
[----:B------:R-:W-:-:S03]  /*27570*/  ISETP.LT.OR P2, PT, R0, 0xda, !P1 ;  /* 0x000000da0000780c */ /* 0x000fc60004f41670 */
[----:B------:R-:W-:Y:S01]  /*27580*/  @!P6 STG.E.U8 desc[UR14][R28.64+0xd1], R5 ;  /* 0x0000d1051c00e986 */ /* 0x000fe2000c10110e */
[----:B-1----:R-:W-:Y:S02]  /*27590*/  F2FP.SATFINITE.E4M3.F32.PACK_AB_MERGE_C R11, RZ, R2, RZ ;  /* 0x00000002ff0b723e */ /* 0x002fe400048070ff */
[----:B------:R-:W-:Y:S01]  /*275a0*/  ISETP.LT.OR P6, PT, R0, 0xda, !P0 ;  /* 0x000000da0000780c */ /* 0x000fe200047c1670 */
[----:B------:R-:W-:Y:S02]  /*275b0*/  FMUL R2, R40, UR20 ;  /* 0x0000001428027c20 */ /* 0x000fe40008400000 */
[----:B------:R-:W4:Y:S01]  /*275c0*/  LDL.LU R40, [R1+0x430] ;  /* 0x0004300001287983 */ /* 0x000f220000300800 */
[----:B------:R-:W-:-:S03]  /*275d0*/  FMUL R3, R39, UR20 ;  /* 0x0000001427037c20 */ /* 0x000fc60008400000 */
[----:B------:R-:W4:Y:S01]  /*275e0*/  LDL.LU R39, [R1+0x434] ;  /* 0x0004340001277983 */ /* 0x000f220000300800 */
[----:B------:R-:W-:-:S03]  /*275f0*/  F2FP.SATFINITE.E4M3.F32.PACK_AB_MERGE_C R9, RZ, R4, RZ ;  /* 0x00000004ff09723e */ /* 0x000fc600048070ff */
        /* <DEDUP_REMOVED lines=13> */
[----:B--2---:R-:W-:Y:S01]  /*276d0*/  FMUL R3, R35, UR20 ;  /* 0x0000001423037c20 */ /* 0x004fe20008400000 */
[----:B0-----:R-:W-:Y:S02]  /*276e0*/  F2FP.SATFINITE.E4M3.F32.PACK_AB_MERGE_C R7, RZ, R2, RZ ;  /* 0x00000002ff07723e */ /* 0x001fe400048070ff */
        /* <DEDUP_REMOVED lines=15> */
[----:B------:R-:W-:Y:S02]  /*277e0*/  F2FP.SATFINITE.E4M3.F32.PACK_AB_MERGE_C R5, RZ, R5, RZ ;  /* 0x00000005ff05723e */ /* 0x000fe400048070ff */
[----:B0-----:R-:W-:Y:S01]  /*277f0*/  F2FP.SATFINITE.E4M3.F32.PACK_AB_MERGE_C R11, RZ, R4, RZ ;  /* 0x00000004ff0b723e */ /* 0x001fe200048070ff */
[----:B------:R0:W-:Y:S01]  /*27800*/  @!P6 STG.E.U8 desc[UR14][R28.64+0xe1], R7 ;  /* 0x0000e1071c00e986 */ /* 0x0001e2000c10110e */
[C---:B------:R-:W-:Y:S02]  /*27810*/  ISETP.LT.OR P6, PT, R0.reuse, 0xea, !P0 ;  /* 0x000000ea0000780c */ /* 0x040fe400047c1670 */
[----:B-1----:R-:W-:Y:S01]  /*27820*/  F2FP.SATFINITE.E4M3.F32.PACK_AB_MERGE_C R9, RZ, R3, RZ ;  /* 0x00000003ff09723e */ /* 0x002fe200048070ff */
[----:B------:R1:W-:Y:S01]  /*27830*/  @!P5 STG.E.U8 desc[UR14][R28.64+0xe0], R5 ;  /* 0x0000e0051c00d986 */ /* 0x0003e2000c10110e */
[----:B------:R-:W-:-:S03]  /*27840*/  ISETP.LT.OR P5, PT, R0, 0xe9, !P0 ;  /* 0x000000e90000780c */ /* 0x000fc600047a1670 */
[----:B------:R-:W-:Y:S01]  /*27850*/  @!P2 STG.E.U8 desc[UR14][R30.64+0xe9], R11 ;  /* 0x0000e90b1e00a986 */ /* 0x000fe2000c10110e */
[----:B------:R-:W-:Y:S01]  /*27860*/  ISETP.LT.OR P2, PT, R0, 0xf2, !P1 ;  /* 0x000000f20000780c */ /* 0x000fe20004f41670 */
[----:B------:R-:W-:Y:S02]  /*27870*/  FMUL R3, R42, UR20 ;  /* 0x000000142a037c20 */ /* 0x000fe40008400000 */
[----:B------:R1:W-:Y:S01]  /*27880*/  @!P3 STG.E.U8 desc[UR14][R30.64+0xe8], R9 ;  /* 0x0000e8091e00b986 */ /* 0x0003e2000c10110e */
[----:B------:R-:W-:Y:S02]  /*27890*/  ISETP.LT.OR P3, PT, R0, 0xf1, !P1 ;  /* 0x000000f10000780c */ /* 0x000fe40004f61670 */
[----:B------:R-:W-:Y:S01]  /*278a0*/  F2FP.SATFINITE.E4M3.F32.PACK_AB_MERGE_C R13, RZ, R2, RZ ;  /* 0x00000002ff0d723e */ /* 0x000fe200048070ff */
[----:B------:R-:W-:Y:S01]  /*278b0*/  FMUL R4, R39, UR20 ;  /* 0x0000001427047c20 */ /* 0x000fe20008400000 */
[----:B------:R-:W-:Y:S01]  /*278c0*/  FMUL R2, R40, UR20 ;  /* 0x0000001428027c20 */ /* 0x000fe20008400000 */
[----:B------:R-:W-:-:S03]  /*278d0*/  F2FP.SATFINITE.E4M3.F32.PACK_AB_MERGE_C R3, RZ, R3, RZ ;  /* 0x00000003ff03723e */ /* 0x000fc600048070ff */
[----:B0-----:R-:W-:Y:S02]  /*278e0*/  F2FP.SATFINITE.E4M3.F32.PACK_AB_MERGE_C R7, RZ, R4, RZ ;  /* 0x00000004ff07723e */ /* 0x001fe400048070ff */
[----:B-1----:R-:W-:Y:S01]  /*278f0*/  F2FP.SATFINITE.E4M3.F32.PACK_AB_MERGE_C R5, RZ, R2, RZ ;  /* 0x00000002ff05723e */ /* 0x002fe200048070ff */
[----:B------:R-:W-:Y:S01]  /*27900*/  @!P5 STG.E.U8 desc[UR14][R28.64+0xe8], R13 ;  /* 0x0000e80d1c00d986 */ /* 0x000fe2000c10110e */
[----:B------:R-:W-:-:S03]  /*27910*/  ISETP.LT.OR P5, PT, R0, 0xf1, !P0 ;  /* 0x000000f10000780c */ /* 0x000fc600047a1670 */
[----:B------:R2:W-:Y:S01]  /*27920*/  @!P6 STG.E.U8 desc[UR14][R28.64+0xe9], R3 ;  /* 0x0000e9031c00e986 */ /* 0x0005e2000c10110e */
[----:B------:R-:W-:-:S03]  /*27930*/  ISETP.LT.OR P6, PT, R0, 0xf2, !P0 ;  /* 0x000000f20000780c */ /* 0x000fc600047c1670 */
[----:B------:R0:W-:Y:S01]  /*27940*/  @!P2 STG.E.U8 desc[UR14][R30.64+0xf1], R7 ;  /* 0x0000f1071e00a986 */ /* 0x0001e2000c10110e */
[C---:B------:R-:W-:Y:S02]  /*27950*/  ISETP.LT.OR P2, PT, R0.reuse, 0xf9, !P1 ;  /* 0x000000f90000780c */ /* 0x040fe40004f41670 */
[C---:B------:R-:W-:Y:S01]  /*27960*/  ISETP.LT.OR P1, PT, R0.reuse, 0xfa, !P1 ;  /* 0x000000fa0000780c */ /* 0x040fe20004f21670 */
[----:B------:R4:W-:Y:S01]  /*27970*/  @!P3 STG.E.U8 desc[UR14][R30.64+0xf0], R5 ;  /* 0x0000f0051e00b986 */ /* 0x0009e2000c10110e */
[C---:B------:R-:W-:Y:S02]  /*27980*/  ISETP.LT.OR P3, PT, R0.reuse, 0xf9, !P0 ;  /* 0x000000f90000780c */ /* 0x040fe40004761670 */
[----:B------:R-:W-:Y:S01]  /*27990*/  ISETP.LT.OR P0, PT, R0, 0xfa, !P0 ;  /* 0x000000fa0000780c */ /* 0x000fe20004701670 */
[----:B------:R-:W-:-:S05]  /*279a0*/  FMUL R2, R38, UR20 ;  /* 0x0000001426027c20 */ /* 0x000fca0008400000 */
[----:B------:R-:W-:-:S05]  /*279b0*/  F2FP.SATFINITE.E4M3.F32.PACK_AB_MERGE_C R9, RZ, R2, RZ ;  /* 0x00000002ff09723e */ /* 0x000fca00048070ff */
[----:B------:R1:W-:Y:S01]  /*279c0*/  @!P5 STG.E.U8 desc[UR14][R28.64+0xf0], R9 ;  /* 0x0000f0091c00d986 */ /* 0x0003e2000c10110e */
[----:B------:R-:W-:Y:S01]  /*279d0*/  FMUL R0, R37, UR20 ;  /* 0x0000001425007c20 */ /* 0x000fe20008400000 */
[----:B------:R-:W-:Y:S01]  /*279e0*/  FMUL R2, R36, UR20 ;  /* 0x0000001424027c20 */ /* 0x000fe20008400000 */
[----:B--2---:R-:W-:-:S03]  /*279f0*/  FMUL R3, R35, UR20 ;  /* 0x0000001423037c20 */ /* 0x004fc60008400000 */
[----:B0-----:R-:W-:Y:S02]  /*27a00*/  F2FP.SATFINITE.E4M3.F32.PACK_AB_MERGE_C R7, RZ, R0, RZ ;  /* 0x00000000ff07723e */ /* 0x001fe400048070ff */
[----:B------:R-:W-:Y:S02]  /*27a10*/  F2FP.SATFINITE.E4M3.F32.PACK_AB_MERGE_C R11, RZ, R2, RZ ;  /* 0x00000002ff0b723e */ /* 0x000fe400048070ff */
[----:B------:R-:W-:Y:S01]  /*27a20*/  F2FP.SATFINITE.E4M3.F32.PACK_AB_MERGE_C R3, RZ, R3, RZ ;  /* 0x00000003ff03723e */ /* 0x000fe200048070ff */
[----:B------:R1:W-:Y:S04]  /*27a30*/  @!P6 STG.E.U8 desc[UR14][R28.64+0xf1], R7 ;  /* 0x0000f1071c00e986 */ /* 0x0003e8000c10110e */
[----:B------:R1:W-:Y:S04]  /*27a40*/  @!P2 STG.E.U8 desc[UR14][R30.64+0xf8], R11 ;  /* 0x0000f80b1e00a986 */ /* 0x0003e8000c10110e */
[----:B------:R1:W-:Y:S01]  /*27a50*/  @!P1 STG.E.U8 desc[UR14][R30.64+0xf9], R3 ;  /* 0x0000f9031e009986 */ /* 0x0003e2000c10110e */
[----:B---3--:R-:W-:Y:S01]  /*27a60*/  FMUL R4, R33, UR20 ;  /* 0x0000001421047c20 */ /* 0x008fe20008400000 */
[----:B----4-:R-:W-:-:S04]  /*27a70*/  FMUL R5, R32, UR20 ;  /* 0x0000001420057c20 */ /* 0x010fc80008400000 */
[----:B------:R-:W-:Y:S02]  /*27a80*/  F2FP.SATFINITE.E4M3.F32.PACK_AB_MERGE_C R13, RZ, R4, RZ ;  /* 0x00000004ff0d723e */ /* 0x000fe400048070ff */
[----:B------:R-:W-:-:S03]  /*27a90*/  F2FP.SATFINITE.E4M3.F32.PACK_AB_MERGE_C R5, RZ, R5, RZ ;  /* 0x00000005ff05723e */ /* 0x000fc600048070ff */
[----:B------:R1:W-:Y:S04]  /*27aa0*/  @!P3 STG.E.U8 desc[UR14][R28.64+0xf8], R13 ;  /* 0x0000f80d1c00b986 */ /* 0x0003e8000c10110e */
[----:B------:R1:W-:Y:S02]  /*27ab0*/  @!P0 STG.E.U8 desc[UR14][R28.64+0xf9], R5 ;  /* 0x0000f9051c008986 */ /* 0x0003e4000c10110e */
.L_x_545:
[----:B------:R-:W-:Y:S05]  /*27ac0*/  BSYNC B0 ;  /* 0x0000000000007941 */ /* 0x000fea0003800000 */
.L_x_31:
[----:B-12--5:R-:W2:Y:S04]  /*27ad0*/  LDL.LU R3, [R1+0x450] ;  /* 0x0004500001037983 */ /* 0x026ea80000300800 */
[----:B------:R-:W2:Y:S01]  /*27ae0*/  LDL.LU R2, [R1+0x454] ;  /* 0x0004540001027983 */ /* 0x000ea20000300800 */
[----:B------:R-:W-:Y:S01]  /*27af0*/  ULDC UR6, c[0x0][0xc] ;  /* 0x0000030000067ab9 */ /* 0x000fe20000000800 */
[----:B------:R-:W-:Y:S01]  /*27b00*/  ULDC UR7, c[0x0][0x10] ;  /* 0x0000040000077ab9 */ /* 0x000fe20000000800 */
[----:B---34-:R-:W2:Y:S01]  /*27b10*/  LDC R5, c[0x0][0x14] ;  /* 0x00000500ff057b82 */ /* 0x018ea20000000800 */
[----:B------:R-:W-:Y:S01]  /*27b20*/  UIMAD.WIDE.U32 UR6, UR6, UR7, URZ ;  /* 0x00000007060672a5 */ /* 0x000fe2000f8e003f */
[----:B------:R-:W-:Y:S01]  /*27b30*/  PRMT R0, RZ, 0x7610, R0 ;  /* 0x00007610ff007816 */ /* 0x000fe20000000000 */
[----:B------:R-:W-:-:S04]  /*27b40*/  UMOV UR9, 0xffffffff ;  /* 0xffffffff00097882 */ /* 0x000fc80000000000 */
[----:B--2---:R-:W-:-:S04]  /*27b50*/  IMAD.WIDE.U32 R2, R5, UR6, R2 ;  /* 0x0000000605027c25 */ /* 0x004fc8000f8e0002 */
[----:B------:R-:W-:Y:S01]  /*27b60*/  IMAD R5, R5, UR7, RZ ;  /* 0x0000000705057c24 */ /* 0x000fe2000f8e02ff */
[----:B------:R-:W-:Y:S01]  /*27b70*/  ULDC.64 UR6, c[0x0][0x650] ;  /* 0x0001940000067ab9 */ /* 0x000fe20000000a00 */
[----:B------:R-:W-:Y:S01]  /*27b80*/  IMAD.MOV.U32 R11, RZ, RZ, R2 ;  /* 0x000000ffff0b7224 */ /* 0x000fe200078e0002 */
[----:B------:R-:W-:Y:S01]  /*27b90*/  ISETP.GE.U32.AND P0, PT, R2, UR6, PT ;  /* 0x0000000602007c0c */ /* 0x000fe2000bf06070 */
[----:B------:R-:W-:Y:S02]  /*27ba0*/  IMAD.IADD R13, R3, 0x1, R5 ;  /* 0x00000001030d7824 */ /* 0x000fe400078e0205 */
[----:B------:R-:W-:-:S03]  /*27bb0*/  IMAD.MOV.U32 R2, RZ, RZ, -0x1 ;  /* 0xffffffffff027424 */ /* 0x000fc600078e00ff */
[----:B------:R1:W-:Y:S01]  /*27bc0*/  STL [R1+0x450], R13 ;  /* 0x0004500d01007387 */ /* 0x0003e20000100800 */
[----:B------:R-:W-:-:S03]  /*27bd0*/  ISETP.GE.U32.AND.EX P0, PT, R13, UR7, PT, P0 ;  /* 0x000000070d007c0c */ /* 0x000fc6000bf06100 */
[----:B------:R1:W-:Y:S04]  /*27be0*/  STL [R1+0x454], R11 ;  /* 0x0004540b01007387 */ /* 0x0003e80000100800 */
[----:B------:R1:W-:Y:S06]  /*27bf0*/  STL [R1+0x458], R2 ;  /* 0x0004580201007387 */ /* 0x0003ec0000100800 */
[----:B------:R-:W-:Y:S05]  /*27c00*/  @P0 BRA `(.L_x_546) ;  /* 0x0000000400740947 */ /* 0x000fea0003800000 */
[----:B------:R-:W2:Y:S01]  /*27c10*/  S2R R8, SR_CTAID.X ;  /* 0x0000000000087919 */ /* 0x000ea20000002500 */
[----:B------:R-:W-:Y:S01]  /*27c20*/  ULDC.64 UR18, c[0x0][0x628] ;  /* 0x00018a0000127ab9 */ /* 0x000fe20000000a00 */
[----:B------:R-:W3:Y:S01]  /*27c30*/  LDC R9, c[0x0][0x144] ;  /* 0x00005100ff097b82 */ /* 0x000ee20000000800 */
[----:B------:R-:W-:Y:S01]  /*27c40*/  ULDC UR6, c[0x0][0x150] ;  /* 0x0000540000067ab9 */ /* 0x000fe20000000800 */
[----:B------:R-:W4:Y:S01]  /*27c50*/  S2R R12, SR_CTAID.Y ;  /* 0x00000000000c7919 */ /* 0x000f220000002600 */
[----:B------:R-:W-:Y:S01]  /*27c60*/  ISETP.NE.U32.AND P0, PT, RZ, UR18, PT ;  /* 0x00000012ff007c0c */ /* 0x000fe2000bf05070 */
[----:B------:R-:W-:Y:S01]  /*27c70*/  ULDC UR23, c[0x0][0x630] ;  /* 0x00018c0000177ab9 */ /* 0x000fe20000000800 */
[----:B------:R-:W-:Y:S02]  /*27c80*/  R2UR UR16, R11 ;  /* 0x000000000b1072ca */ /* 0x000fe400000e0000 */
[----:B------:R-:W-:Y:S01]  /*27c90*/  ISETP.NE.AND.EX P0, PT, RZ, UR19, PT, P0 ;  /* 0x00000013ff007c0c */ /* 0x000fe2000bf05300 */
[----:B0-----:R-:W0:Y:S01]  /*27ca0*/  LDC.64 R6, c[0x0][0x620] ;  /* 0x00018800ff067b82 */ /* 0x001e220000000a00 */
[----:B------:R-:W-:-:S02]  /*27cb0*/  R2UR UR17, R13 ;  /* 0x000000000d1172ca */ /* 0x000fc400000e0000 */
[----:B--2---:R-:W-:-:S05]  /*27cc0*/  I2FP.F32.U32 R0, R8 ;  /* 0x0000000800007245 */ /* 0x004fca0000201000 */
[----:B------:R-:W-:-:S06]  /*27cd0*/  FMUL R0, R0, UR6 ;  /* 0x0000000600007c20 */ /* 0x000fcc0008400000 */
[----:B------:R-:W2:Y:S01]  /*27ce0*/  F2I.U32.TRUNC.NTZ R0, R0 ;  /* 0x0000000000007305 */ /* 0x000ea2000020f000 */
[----:B----4-:R-:W-:Y:S05]  /*27cf0*/  @!P0 BRA `(.L_x_547) ;  /* 0x0000000000308947 */ /* 0x010fea0003800000 */
        /* <DEDUP_REMOVED lines=12> */
.L_x_547:
[----:B------:R-:W-:Y:S01]  /*27dc0*/  USHF.R.U64 UR9, UR16, UR23, UR17 ;  /* 0x0000001710097299 */ /* 0x000fe20008001211 */
[----:B------:R-:W4:Y:S01]  /*27dd0*/  LDC.64 R22, c[0x0][0x640] ;  /* 0x00019000ff167b82 */ /* 0x000f220000000a00 */
[----:B------:R-:W-:Y:S01]  /*27de0*/  USHF.R.U32.HI UR6, URZ, UR23, UR17 ;  /* 0x000000173f067299 */ /* 0x000fe20008011611 */
[----:B--2---:R-:W-:Y:S02]  /*27df0*/  IMAD.MOV R10, RZ, RZ, -R0 ;  /* 0x000000ffff0a7224 */ /* 0x004fe400078e0a00 */
[----:B-1----:R-:W-:Y:S01]  /*27e00*/  IMAD.MOV.U32 R2, RZ, RZ, R11 ;  /* 0x000000ffff027224 */ /* 0x002fe200078e000b */
[----:B------:R-:W-:Y:S01]  /*27e10*/  IADD3 R5, P0, RZ, -UR9, RZ ;  /* 0x80000009ff057c10 */ /* 0x000fe2000ff1e0ff */
[----:B---3--:R-:W-:Y:S02]  /*27e20*/  IMAD R18, R9, R10, R8 ;  /* 0x0000000a09127224 */ /* 0x008fe400078e0208 */
[----:B------:R-:W1:Y:S02]  /*27e30*/  LDC R4, c[0x0][0x618] ;  /* 0x00018600ff047b82 */ /* 0x000e640000000800 */
[----:B------:R-:W-:Y:S01]  /*27e40*/  IMAD.X R3, RZ, RZ, ~UR6, P0 ;  /* 0x80000006ff037e24 */ /* 0x000fe200080e06ff */
[----:B------:R-:W-:-:S03]  /*27e50*/  ULDC UR6, c[0x0][0x154] ;  /* 0x0000550000067ab9 */ /* 0x000fc60000000800 */
[-C--:B0-----:R-:W-:Y:S02]  /*27e60*/  IMAD R0, R3, R6.reuse, RZ ;  /* 0x0000000603007224 */ /* 0x081fe400078e02ff */
[----:B------:R-:W0:Y:S01]  /*27e70*/  LDC R14, c[0x0][0x608] ;  /* 0x00018200ff0e7b82 */ /* 0x000e220000000800 */
[----:B------:R-:W-:Y:S02]  /*27e80*/  IMAD.MOV.U32 R3, RZ, RZ, R13 ;  /* 0x000000ffff037224 */ /* 0x000fe400078e000d */
[----:B------:R-:W-:-:S05]  /*27e90*/  IMAD.WIDE.U32 R2, R5, R6, R2 ;  /* 0x0000000605027225 */ /* 0x000fca00078e0002 */
[----:B------:R-:W2:Y:S01]  /*27ea0*/  LDC R20, c[0x0][0x658] ;  /* 0x00019600ff147b82 */ /* 0x000ea20000000800 */
[----:B------:R-:W-:Y:S01]  /*27eb0*/  IMAD R5, R5, R7, R0 ;  /* 0x0000000705057224 */ /* 0x000fe200078e0200 */
[----:B------:R-:W-:Y:S01]  /*27ec0*/  I2FP.F32.U32 R0, R12 ;  /* 0x0000000c00007245 */ /* 0x000fe20000201000 */
[----:B------:R-:W-:Y:S01]  /*27ed0*/  IMAD.MOV.U32 R7, RZ, RZ, 0x1 ;  /* 0x00000001ff077424 */ /* 0x000fe200078e00ff */
[----:B----4-:R-:W-:Y:S01]  /*27ee0*/  ISETP.NE.U32.AND P0, PT, R22, RZ, PT ;  /* 0x000000ff1600720c */ /* 0x010fe20003f05070 */
[----:B------:R-:W-:Y:S02]  /*27ef0*/  IMAD.IADD R3, R3, 0x1, R5 ;  /* 0x0000000103037824 */ /* 0x000fe400078e0205 */
[----:B------:R-:W-:Y:S01]  /*27f00*/  FMUL R0, R0, UR6 ;  /* 0x0000000600007c20 */ /* 0x000fe20008400000 */
[----:B------:R-:W3:Y:S01]  /*27f10*/  LDC R15, c[0x0][0x148] ;  /* 0x00005200ff0f7b82 */ /* 0x000ee20000000800 */
[----:B------:R-:W-:Y:S01]  /*27f20*/  ISETP.NE.AND.EX P0, PT, R23, RZ, PT, P0 ;  /* 0x000000ff1700720c */ /* 0x000fe20003f05300 */
[----:B------:R-:W-:Y:S01]  /*27f30*/  IMAD.MOV.U32 R5, RZ, RZ, -0x1 ;  /* 0xffffffffff057424 */ /* 0x000fe200078e00ff */
[-CC-:B-1----:R-:W-:Y:S01]  /*27f40*/  SHF.R.U64 R10, R2, R4.reuse, R3.reuse ;  /* 0x00000004020a7219 */ /* 0x182fe20000001203 */
[----:B------:R1:W4:Y:S01]  /*27f50*/  F2I.U32.TRUNC.NTZ R13, R0 ;  /* 0x00000000000d7305 */ /* 0x000322000020f000 */
[----:B------:R-:W-:-:S03]  /*27f60*/  SHF.R.U32.HI R3, RZ, R4, R3 ;  /* 0x00000004ff037219 */ /* 0x000fc60000011603 */
[----:B------:R-:W1:Y:S01]  /*27f70*/  LDC R16, c[0x0][0x600] ;  /* 0x00018000ff107b82 */ /* 0x000e620000000800 */
[-CC-:B0-----:R-:W-:Y:S02]  /*27f80*/  SHF.R.U64 R8, R10, R14.reuse, R3.reuse ;  /* 0x0000000e0a087219 */ /* 0x181fe40000001203 */
[----:B------:R-:W-:-:S05]  /*27f90*/  SHF.R.U32.HI R3, RZ, R14, R3 ;  /* 0x0000000eff037219 */ /* 0x000fca0000011603 */
[----:B------:R-:W0:Y:S01]  /*27fa0*/  LDC R17, c[0x0][0x648] ;  /* 0x00019200ff117b82 */ /* 0x000e220000000800 */
[-CC-:B--2---:R-:W-:Y:S02]  /*27fb0*/  SHF.R.U64 R11, R8, R20.reuse, R3.reuse ;  /* 0x00000014080b7219 */ /* 0x184fe40000001203 */
[-C--:B------:R-:W-:Y:S02]  /*27fc0*/  SHF.L.U32 R5, R5, R20.reuse, RZ ;  /* 0x0000001405057219 */ /* 0x080fe400000006ff */
[-C--:B------:R-:W-:Y:S01]  /*27fd0*/  SHF.R.U32.HI R3, RZ, R20.reuse, R3 ;  /* 0x00000014ff037219 */ /* 0x080fe20000011603 */
[----:B------:R-:W-:Y:S01]  /*27fe0*/  IMAD.MOV.U32 R2, RZ, RZ, R11 ;  /* 0x000000ffff027224 */ /* 0x000fe200078e000b */
[----:B------:R-:W-:Y:S01]  /*27ff0*/  SHF.L.U32 R20, R7, R20, RZ ;  /* 0x0000001407147219 */ /* 0x000fe200000006ff */
[----:B------:R-:W2:Y:S01]  /*28000*/  LDC R19, c[0x0][0x638] ;  /* 0x00018e00ff137b82 */ /* 0x000ea20000000800 */
[----:B------:R-:W-:-:S07]  /*28010*/  LOP3.LUT R41, RZ, R5, RZ, 0x33, !PT ;  /* 0x00000005ff297212 */ /* 0x000fce00078e33ff */
[----:B------:R-:W0:Y:S01]  /*28020*/  LDC R21, c[0x0][0x610] ;  /* 0x00018400ff157b82 */ /* 0x000e220000000800 */
[----:B----4-:R-:W-:Y:S05]  /*28030*/  @!P0 BRA `(.L_x_548) ;  /* 0x0000000000288947 */ /* 0x010fea0003800000 */
[----:B-1----:R-:W1:Y:S02]  /*28040*/  LDC R0, c[0x0][0x64c] ;  /* 0x00019300ff007b82 */ /* 0x002e640000000800 */
[----:B-1----:R-:W-:-:S05]  /*28050*/  IADD3 R7, P0, R11, R0, RZ ;  /* 0x000000000b077210 */ /* 0x002fca0007f1e0ff */
        /* <DEDUP_REMOVED lines=8> */
.L_x_548:
[----:B01----:R-:W-:Y:S01]  /*280e0*/  SHF.R.U64 R0, R2, R17, R3 ;  /* 0x0000001102007219 */ /* 0x003fe20000001203 */
[----:B------:R-:W-:Y:S01]  /*280f0*/  VIADD R3, R16, 0xffffffff ;  /* 0xffffffff10037836 */ /* 0x000fe20000000000 */
[----:B------:R-:W-:Y:S01]  /*28100*/  LOP3.LUT R41, R8, R41, RZ, 0xc0, !PT ;  /* 0x0000002908297212 */ /* 0x000fe200078ec0ff */
[----:B------:R-:W-:Y:S02]  /*28110*/  IMAD.MOV R13, RZ, RZ, -R13 ;  /* 0x000000ffff0d7224 */ /* 0x000fe400078e0a0d */
[----:B------:R-:W-:Y:S01]  /*28120*/  IMAD.MOV R2, RZ, RZ, -R0 ;  /* 0x000000ffff027224 */ /* 0x000fe200078e0a00 */
[----:B------:R-:W-:Y:S01]  /*28130*/  LOP3.LUT R3, R10, R3, RZ, 0xc0, !PT ;  /* 0x000000030a037212 */ /* 0x000fe200078ec0ff */
[----:B------:R-:W-:Y:S02]  /*28140*/  IMAD R41, R20, R0, R41 ;  /* 0x0000000014297224 */ /* 0x000fe400078e0229 */
[----:B---3--:R-:W-:Y:S02]  /*28150*/  @P4 IMAD R18, R15, R13, R12 ;  /* 0x0000000d0f124224 */ /* 0x008fe400078e020c */
[----:B--2---:R-:W-:-:S02]  /*28160*/  IMAD R0, R2, R19, R11 ;  /* 0x0000001302007224 */ /* 0x004fc400078e020b */
[----:B------:R-:W-:Y:S02]  /*28170*/  IMAD R41, R41, R21, R18 ;  /* 0x0000001529297224 */ /* 0x000fe400078e0212 */
[----:B------:R-:W-:Y:S02]  /*28180*/  IMAD R2, R0, R16, R3 ;  /* 0x0000001000027224 */ /* 0x000fe400078e0203 */
[----:B------:R-:W-:-:S03]  /*28190*/  IMAD.MOV.U32 R4, RZ, RZ, 0x1 ;  /* 0x00000001ff047424 */ /* 0x000fc600078e00ff */
[----:B------:R-:W-:Y:S02]  /*281a0*/  SEL R3, R2, R41, !P4 ;  /* 0x0000002902037207 */ /* 0x000fe40006000000 */
[----:B------:R-:W-:Y:S02]  /*281b0*/  PRMT R0, R4, 0x7610, R0 ;  /* 0x0000761004007816 */ /* 0x000fe40000000000 */
[----:B------:R-:W-:Y:S01]  /*281c0*/  SEL R41, R41, R2, !P4 ;  /* 0x0000000229297207 */ /* 0x000fe20006000000 */
[----:B------:R2:W-:Y:S06]  /*281d0*/  STL [R1+0x458], R3 ;  /* 0x0004580301007387 */ /* 0x0005ec0000100800 */
.L_x_546:
[----:B------:R3:W-:Y:S01]  /*281e0*/  STL [R1+0x45c], R41 ;  /* 0x00045c2901007387 */ /* 0x0007e20000100800 */
[----:B------:R-:W-:-:S13]  /*281f0*/  LOP3.LUT P0, RZ, R0, 0xff, RZ, 0xc0, !PT ;  /* 0x000000ff00ff7812 */ /* 0x000fda000780c0ff */
[----:B---3--:R-:W-:Y:S05]  /*28200*/  @P0 BRA `(.L_x_549) ;  /* 0xfffffd8c00800947 */ /* 0x008fea000383ffff */
[----:B------:R-:W-:Y:S05]  /*28210*/  EXIT ;  /* 0x000000000000794d */ /* 0x000fea0003800000 */
.L_x_3:
[----:B------:R-:W2:Y:S01]  /*28220*/  LDL R18, [R1+0x454] ;  /* 0x0004540001127983 */ /* 0x000ea20000100800 */
[----:B------:R-:W-:-:S03]  /*28230*/  ULDC.64 UR4, c[0x0][0x650] ;  /* 0x0001940000047ab9 */ /* 0x000fc60000000a00 */
[----:B------:R-:W3:Y:S01]  /*28240*/  LDL R19, [R1+0x450] ;  /* 0x0004500001137983 */ /* 0x000ee20000100800 */
[----:B------:R-:W-:Y:S01]  /*28250*/  PRMT R0, RZ, 0x7610, R0 ;  /* 0x00007610ff007816 */ /* 0x000fe20000000000 */
[----:B------:R-:W-:Y:S02]  /*28260*/  IMAD.MOV.U32 R5, RZ, RZ, -0x1 ;  /* 0xffffffffff057424 */ /* 0x000fe400078e00ff */
[----:B------:R-:W-:Y:S02]  /*28270*/  IMAD.MOV.U32 R4, RZ, RZ, -0x1 ;  /* 0xffffffffff047424 */ /* 0x000fe400078e00ff */
[----:B------:R-:W-:Y:S01]  /*28280*/  IMAD.MOV.U32 R10, RZ, RZ, -0x1 ;  /* 0xffffffffff0a7424 */ /* 0x000fe200078e00ff */
[----:B--2---:R-:W-:-:S04]  /*28290*/  ISETP.GE.U32.AND P0, PT, R18, UR4, PT ;  /* 0x0000000412007c0c */ /* 0x004fc8000bf06070 */
[----:B---3--:R-:W-:-:S13]  /*282a0*/  ISETP.GE.U32.AND.EX P0, PT, R19, UR5, PT, P0 ;  /* 0x0000000513007c0c */ /* 0x008fda000bf06100 */
[----:B------:R-:W-:Y:S05]  /*282b0*/  @P0 BRA `(.L_x_550) ;  /* 0x0000000400600947 */ /* 0x000fea0003800000 */
[----:B------:R-:W0:Y:S01]  /*282c0*/  LDC.64 R12, c[0x0][0x628] ;  /* 0x00018a00ff0c7b82 */ /* 0x000e220000000a00 */
[----:B------:R-:W-:Y:S02]  /*282d0*/  IMAD.MOV.U32 R8, RZ, RZ, R18 ;  /* 0x000000ffff087224 */ /* 0x000fe400078e0012 */
[----:B------:R-:W-:-:S05]  /*282e0*/  IMAD.MOV.U32 R9, RZ, RZ, R19 ;  /* 0x000000ffff097224 */ /* 0x000fca00078e0013 */
[----:B------:R-:W1:Y:S08]  /*282f0*/  LDC R14, c[0x0][0x630] ;  /* 0x00018c00ff0e7b82 */ /* 0x000e700000000800 */
[----:B------:R-:W2:Y:S01]  /*28300*/  LDC.64 R16, c[0x0][0x620] ;  /* 0x00018800ff107b82 */ /* 0x000ea20000000a00 */
[----:B0-----:R-:W-:-:S04]  /*28310*/  ISETP.NE.U32.AND P0, PT, R12, RZ, PT ;  /* 0x000000ff0c00720c */ /* 0x001fc80003f05070 */
[----:B------:R-:W-:-:S13]  /*28320*/  ISETP.NE.AND.EX P0, PT, R13, RZ, PT, P0 ;  /* 0x000000ff0d00720c */ /* 0x000fda0003f05300 */
[----:B-12---:R-:W-:Y:S05]  /*28330*/  @!P0 BRA `(.L_x_551) ;  /* 0x0000000000288947 */ /* 0x006fea0003800000 */
[----:B------:R-:W0:Y:S02]  /*28340*/  LDC R0, c[0x0][0x634] ;  /* 0x00018d00ff007b82 */ /* 0x000e240000000800 */
[----:B0-----:R-:W-:-:S05]  /*28350*/  IADD3 R9, P0, R18, R0, RZ ;  /* 0x0000000012097210 */ /* 0x001fca0007f1e0ff */
        /* <DEDUP_REMOVED lines=8> */
.L_x_551:
[-CC-:B------:R-:W-:Y:S01]  /*283e0*/  SHF.R.U64 R10, R8, R14.reuse, R9.reuse ;  /* 0x0000000e080a7219 */ /* 0x180fe20000001209 */
[----:B------:R-:W0:Y:S01]  /*283f0*/  LDC R6, c[0x0][0x618] ;  /* 0x00018600ff067b82 */ /* 0x000e220000000800 */
[----:B------:R-:W-:Y:S01]  /*28400*/  SHF.R.U32.HI R0, RZ, R14, R9 ;  /* 0x0000000eff007219 */ /* 0x000fe20000011609 */
[----:B------:R-:W-:Y:S01]  /*28410*/  ULDC UR4, c[0x0][0x150] ;  /* 0x0000540000047ab9 */ /* 0x000fe20000000800 */
[----:B------:R-:W-:Y:S01]  /*28420*/  IADD3 R3, P0, RZ, -R10, RZ ;  /* 0x8000000aff037210 */ /* 0x000fe20007f1e0ff */
[----:B------:R-:W-:Y:S01]  /*28430*/  IMAD.MOV.U32 R4, RZ, RZ, R18 ;  /* 0x000000ffff047224 */ /* 0x000fe200078e0012 */
[----:B------:R-:W-:Y:S01]  /*28440*/  I2FP.F32.U32 R8, R2 ;  /* 0x0000000200087245 */ /* 0x000fe20000201000 */
[----:B------:R-:W-:Y:S02]  /*28450*/  IMAD.MOV.U32 R5, RZ, RZ, R19 ;  /* 0x000000ffff057224 */ /* 0x000fe400078e0013 */
[----:B------:R-:W1:Y:S01]  /*28460*/  LDC.64 R20, c[0x0][0x640] ;  /* 0x00019000ff147b82 */ /* 0x000e620000000a00 */
[----:B------:R-:W-:-:S02]  /*28470*/  IMAD.X R7, RZ, RZ, ~R0, P0 ;  /* 0x000000ffff077224 */ /* 0x000fc400000e0e00 */
[----:B------:R-:W-:Y:S01]  /*28480*/  FMUL R9, R8, UR4 ;  /* 0x0000000408097c20 */ /* 0x000fe20008400000 */
[----:B------:R-:W-:Y:S01]  /*28490*/  IMAD.WIDE.U32 R4, R3, R16, R4 ;  /* 0x0000001003047225 */ /* 0x000fe200078e0004 */
[----:B------:R-:W-:-:S03]  /*284a0*/  ULDC UR4, c[0x0][0x154] ;  /* 0x0000550000047ab9 */ /* 0x000fc60000000800 */
[----:B------:R-:W-:Y:S01]  /*284b0*/  IMAD R0, R7, R16, RZ ;  /* 0x0000001007007224 */ /* 0x000fe200078e02ff */
[----:B------:R-:W2:Y:S01]  /*284c0*/  LDC R13, c[0x0][0x144] ;  /* 0x00005100ff0d7b82 */ /* 0x000ea20000000800 */
[----:B------:R-:W3:Y:S02]  /*284d0*/  F2I.U32.TRUNC.NTZ R9, R9 ;  /* 0x0000000900097305 */ /* 0x000ee4000020f000 */
[----:B------:R-:W-:-:S04]  /*284e0*/  IMAD R3, R3, R17, R0 ;  /* 0x0000001103037224 */ /* 0x000fc800078e0200 */
[----:B------:R-:W-:Y:S01]  /*284f0*/  IMAD.IADD R3, R5, 0x1, R3 ;  /* 0x0000000105037824 */ /* 0x000fe200078e0203 */
[----:B------:R-:W4:Y:S04]  /*28500*/  LDC R12, c[0x0][0x608] ;  /* 0x00018200ff0c7b82 */ /* 0x000f280000000800 */
[-C--:B0-----:R-:W-:Y:S02]  /*28510*/  SHF.R.U64 R8, R4, R6.reuse, R3 ;  /* 0x0000000604087219 */ /* 0x081fe40000001203 */
[----:B------:R-:W-:Y:S02]  /*28520*/  I2FP.F32.U32 R4, R11 ;  /* 0x0000000b00047245 */ /* 0x000fe40000201000 */
[----:B------:R-:W0:Y:S01]  /*28530*/  LDC R7, c[0x0][0x658] ;  /* 0x00019600ff077b82 */ /* 0x000e220000000800 */
[----:B-1----:R-:W-:Y:S01]  /*28540*/  ISETP.NE.U32.AND P0, PT, R20, RZ, PT ;  /* 0x000000ff1400720c */ /* 0x002fe20003f05070 */
[----:B---3--:R-:W-:Y:S01]  /*28550*/  IMAD.MOV R0, RZ, RZ, -R9 ;  /* 0x000000ffff007224 */ /* 0x008fe200078e0a09 */
[----:B------:R-:W-:Y:S01]  /*28560*/  SHF.R.U32.HI R3, RZ, R6, R3 ;  /* 0x00000006ff037219 */ /* 0x000fe20000011603 */
[----:B------:R-:W-:Y:S01]  /*28570*/  FMUL R4, R4, UR4 ;  /* 0x0000000404047c20 */ /* 0x000fe20008400000 */
[----:B------:R-:W-:Y:S01]  /*28580*/  ISETP.NE.AND.EX P0, PT, R21, RZ, PT, P0 ;  /* 0x000000ff1500720c */ /* 0x000fe20003f05300 */
[----:B------:R-:W-:-:S02]  /*28590*/  IMAD.MOV.U32 R6, RZ, RZ, -0x1 ;  /* 0xffffffffff067424 */ /* 0x000fc400078e00ff */
[----:B------:R-:W1:Y:S01]  /*285a0*/  LDC R14, c[0x0][0x148] ;  /* 0x00005200ff0e7b82 */ /* 0x000e620000000800 */
[----:B--2---:R-:W-:Y:S02]  /*285b0*/  IMAD R18, R13, R0, R2 ;  /* 0x000000000d127224 */ /* 0x004fe400078e0202 */
[----:B------:R-:W-:-:S05]  /*285c0*/  IMAD.MOV.U32 R2, RZ, RZ, 0x1 ;  /* 0x00000001ff027424 */ /* 0x000fca00078e00ff */
[----:B------:R-:W2:Y:S01]  /*285d0*/  LDC R16, c[0x0][0x600] ;  /* 0x00018000ff107b82 */ /* 0x000ea20000000800 */
[-CC-:B----4-:R-:W-:Y:S02]  /*285e0*/  SHF.R.U64 R13, R8, R12.reuse, R3.reuse ;  /* 0x0000000c080d7219 */ /* 0x190fe40000001203 */
[----:B------:R-:W-:Y:S02]  /*285f0*/  SHF.R.U32.HI R0, RZ, R12, R3 ;  /* 0x0000000cff007219 */ /* 0x000fe40000011603 */
[----:B------:R3:W4:Y:S03]  /*28600*/  F2I.U32.TRUNC.NTZ R12, R4 ;  /* 0x00000004000c7305 */ /* 0x000726000020f000 */
[----:B------:R-:W1:Y:S01]  /*28610*/  LDC R17, c[0x0][0x648] ;  /* 0x00019200ff117b82 */ /* 0x000e620000000800 */
[-C--:B0-----:R-:W-:Y:S02]  /*28620*/  SHF.R.U64 R15, R13, R7.reuse, R0 ;  /* 0x000000070d0f7219 */ /* 0x081fe40000001200 */
[----:B------:R-:W-:-:S02]  /*28630*/  SHF.L.U32 R6, R6, R7, RZ ;  /* 0x0000000706067219 */ /* 0x000fc400000006ff */
[-C--:B------:R-:W-:Y:S01]  /*28640*/  SHF.L.U32 R22, R2, R7.reuse, RZ ;  /* 0x0000000702167219 */ /* 0x080fe200000006ff */
[----:B------:R-:W-:Y:S01]  /*28650*/  IMAD.MOV.U32 R2, RZ, RZ, R15 ;  /* 0x000000ffff027224 */ /* 0x000fe200078e000f */
[----:B------:R-:W-:Y:S01]  /*28660*/  SHF.R.U32.HI R3, RZ, R7, R0 ;  /* 0x00000007ff037219 */ /* 0x000fe20000011600 */
[----:B------:R-:W0:Y:S01]  /*28670*/  LDC R19, c[0x0][0x638] ;  /* 0x00018e00ff137b82 */ /* 0x000e220000000800 */
[----:B------:R-:W-:-:S07]  /*28680*/  LOP3.LUT R24, RZ, R6, RZ, 0x33, !PT ;  /* 0x00000006ff187212 */ /* 0x000fce00078e33ff */
        /* <DEDUP_REMOVED lines=12> */
.L_x_552:
[----:B-1----:R-:W-:Y:S01]  /*28750*/  SHF.R.U64 R3, R2, R17, R3 ;  /* 0x0000001102037219 */ /* 0x002fe20000001203 */
[----:B--2---:R-:W-:Y:S01]  /*28760*/  VIADD R7, R16, 0xffffffff ;  /* 0xffffffff10077836 */ /* 0x004fe20000000000 */
[----:B------:R-:W-:Y:S01]  /*28770*/  LOP3.LUT R0, R13, R24, RZ, 0xc0, !PT ;  /* 0x000000180d007212 */ /* 0x000fe200078ec0ff */
[----:B------:R-:W-:Y:S02]  /*28780*/  IMAD.MOV R12, RZ, RZ, -R12 ;  /* 0x000000ffff0c7224 */ /* 0x000fe400078e0a0c */
[----:B------:R-:W-:Y:S02]  /*28790*/  IMAD.MOV R2, RZ, RZ, -R3 ;  /* 0x000000ffff027224 */ /* 0x000fe400078e0a03 */
[----:B------:R-:W-:Y:S01]  /*287a0*/  IMAD R5, R22, R3, R0 ;  /* 0x0000000316057224 */ /* 0x000fe200078e0200 */
[----:B------:R-:W-:Y:S01]  /*287b0*/  LOP3.LUT R3, R8, R7, RZ, 0xc0, !PT ;  /* 0x0000000708037212 */ /* 0x000fe200078ec0ff */
[----:B------:R-:W-:Y:S02]  /*287c0*/  @P4 IMAD R18, R14, R12, R11 ;  /* 0x0000000c0e124224 */ /* 0x000fe400078e020b */
[----:B0-----:R-:W-:-:S02]  /*287d0*/  IMAD R0, R2, R19, R15 ;  /* 0x0000001302007224 */ /* 0x001fc400078e020f */
[----:B------:R-:W-:Y:S02]  /*287e0*/  IMAD.MOV.U32 R4, RZ, RZ, 0x1 ;  /* 0x00000001ff047424 */ /* 0x000fe400078e00ff */
[----:B------:R-:W-:Y:S02]  /*287f0*/  IMAD R5, R5, R23, R18 ;  /* 0x0000001705057224 */ /* 0x000fe400078e0212 */
[----:B------:R-:W-:Y:S01]  /*28800*/  IMAD R2, R0, R16, R3 ;  /* 0x0000001000027224 */ /* 0x000fe200078e0203 */
[----:B------:R-:W-:-:S04]  /*28810*/  PRMT R0, R4, 0x7610, R0 ;  /* 0x0000761004007816 */ /* 0x000fc80000000000 */
[----:B------:R-:W-:Y:S02]  /*28820*/  SEL R4, R2, R5, !P4 ;  /* 0x0000000502047207 */ /* 0x000fe40006000000 */
[----:B------:R-:W-:-:S07]  /*28830*/  SEL R5, R5, R2, !P4 ;  /* 0x0000000205057207 */ /* 0x000fce0006000000 */
.L_x_550:
[----:B------:R-:W-:-:S08]  /*28840*/  NOP ;  /* 0x0000000000007918 */ /* 0x000fd00000000000 */
[----:B------:R-:W0:-:S00]  /*28850*/  USETMAXREG.DEALLOC.CTAPOOL 0x18 ;  /* 0x00000018000079c8 */ /* 0x000e0000080e0500 */
[----:B------:R-:W-:-:S13]  /*28860*/  ISETP.NE.AND P0, PT, RZ, UR8, PT ;  /* 0x00000008ff007c0c */ /* 0x000fda000bf05270 */
[----:B------:R-:W-:Y:S05]  /*28870*/  @P0 EXIT ;  /* 0x000000000000094d */ /* 0x000fea0003800000 */
[----:B0-----:R-:W-:Y:S01]  /*28880*/  LOP3.LUT P0, RZ, R0, 0xff, RZ, 0xc0, !PT ;  /* 0x000000ff00ff7812 */ /* 0x001fe2000780c0ff */
[----:B------:R-:W-:Y:S02]  /*28890*/  IMAD.MOV.U32 R6, RZ, RZ, 0x1 ;  /* 0x00000001ff067424 */ /* 0x000fe400078e00ff */
[----:B------:R-:W-:-:S10]  /*288a0*/  IMAD.MOV.U32 R7, RZ, RZ, RZ ;  /* 0x000000ffff077224 */ /* 0x000fd400078e00ff */
[----:B------:R-:W-:Y:S05]  /*288b0*/  @!P0 BRA `(.L_x_553) ;  /* 0x0000000c00408947 */ /* 0x000fea0003800000 */
[----:B------:R-:W0:Y:S01]  /*288c0*/  LDC R0, c[0x0][0x28c] ;  /* 0x0000a300ff007b82 */ /* 0x000e220000000800 */
[----:B------:R-:W1:Y:S01]  /*288d0*/  S2R R2, SR_TID.X ;  /* 0x0000000000027919 */ /* 0x000e620000002100 */
[----:B------:R-:W-:Y:S01]  /*288e0*/  ULDC UR5, c[0x0][0x658] ;  /* 0x0001960000057ab9 */ /* 0x000fe20000000800 */
[----:B------:R-:W-:Y:S01]  /*288f0*/  UMOV UR7, 0xffffffff ;  /* 0xffffffff00077882 */ /* 0x000fe20000000000 */
[----:B------:R-:W-:Y:S01]  /*28900*/  ULDC UR6, c[0x0][0xc] ;  /* 0x0000030000067ab9 */ /* 0x000fe20000000800 */
[----:B------:R-:W-:Y:S01]  /*28910*/  USHF.L.U32 UR8, UR7, UR5, URZ ;  /* 0x0000000507087299 */ /* 0x000fe2000800063f */
[----:B------:R-:W-:Y:S01]  /*28920*/  BSSY B0, `(.L_x_553) ;  /* 0x00000c9000007945 */ /* 0x000fe20003800000 */
[----:B------:R-:W-:Y:S01]  /*28930*/  UMOV UR9, 0x1 ;  /* 0x0000000100097882 */ /* 0x000fe20000000000 */
[----:B------:R-:W-:Y:S01]  /*28940*/  ULDC UR7, c[0x0][0x10] ;  /* 0x0000040000077ab9 */ /* 0x000fe20000000800 */
[----:B------:R-:W-:Y:S01]  /*28950*/  USHF.L.U32 UR18, UR9, UR5, URZ ;  /* 0x0000000509127299 */ /* 0x000fe2000800063f */
[----:B------:R-:W-:Y:S01]  /*28960*/  IMAD.MOV.U32 R9, RZ, RZ, 0x1 ;  /* 0x00000001ff097424 */ /* 0x000fe200078e00ff */
[----:B------:R-:W-:Y:S01]  /*28970*/  UIMAD.WIDE.U32 UR6, UR6, UR7, URZ ;  /* 0x00000007060672a5 */ /* 0x000fe2000f8e003f */
[----:B------:R-:W-:Y:S01]  /*28980*/  IMAD.MOV.U32 R6, RZ, RZ, 0x1 ;  /* 0x00000001ff067424 */ /* 0x000fe200078e00ff */
[----:B------:R-:W-:Y:S01]  /*28990*/  ULDC UR5, c[0x0][0x14] ;  /* 0x0000050000057ab9 */ /* 0x000fe20000000800 */
[----:B------:R-:W-:Y:S01]  /*289a0*/  IMAD.MOV.U32 R7, RZ, RZ, RZ ;  /* 0x000000ffff077224 */ /* 0x000fe200078e00ff */
[----:B------:R-:W-:-:S02]  /*289b0*/  UIMAD.WIDE.U32 UR20, UR6, UR5, URZ ;  /* 0x00000005061472a5 */ /* 0x000fc4000f8e003f */
[----:B------:R-:W-:Y:S01]  /*289c0*/  UIMAD UR16, UR7, UR5, URZ ;  /* 0x00000005071072a4 */ /* 0x000fe2000f8e023f */
[----:B------:R-:W-:Y:S01]  /*289d0*/  ULDC UR4, c[0x0][0x600] ;  /* 0x0001800000047ab9 */ /* 0x000fe20000000800 */
[----:B------:R-:W-:Y:S02]  /*289e0*/  ULOP3.LUT UR24, UR13, 0x2, URZ, 0xfc, !UPT ;  /* 0x000000020d187892 */ /* 0x000fe4000f8efc3f */
[----:B------:R-:W-:Y:S01]  /*289f0*/  UIADD3 UR4, UR4, -0x1, URZ ;  /* 0xffffffff04047890 */ /* 0x000fe2000fffe03f */
[----:B0-----:R-:W-:Y:S01]  /*28a00*/  VIADD R0, R0, 0x7f ;  /* 0x0000007f00007836 */ /* 0x001fe20000000000 */
[----:B------:R-:W-:Y:S02]  /*28a10*/  ULOP3.LUT UR17, URZ, UR8, URZ, 0x33, !UPT ;  /* 0x000000083f117292 */ /* 0x000fe4000f8e333f */
[----:B------:R-:W-:Y:S02]  /*28a20*/  UIADD3 UR16, UR21, UR16, URZ ;  /* 0x0000001015107290 */ /* 0x000fe4000fffe03f */
[----:B------:R-:W-:Y:S01]  /*28a30*/  SHF.R.S32.HI R3, RZ, 0x1f, R0 ;  /* 0x0000001fff037819 */ /* 0x000fe20000011400 */
[----:B------:R-:W-:-:S03]  /*28a40*/  ULDC.64 UR22, c[0x0][0x198] ;  /* 0x0000660000167ab9 */ /* 0x000fc60000000a00 */
[----:B------:R-:W-:Y:S02]  /*28a50*/  LEA.HI R0, R3, R0, RZ, 0x7 ;  /* 0x0000000003007211 */ /* 0x000fe400078f38ff */
[C---:B-1----:R-:W-:Y:S02]  /*28a60*/  LOP3.LUT P2, RZ, R2.reuse, 0x7f, RZ, 0xc0, !PT ;  /* 0x0000007f02ff7812 */ /* 0x042fe4000784c0ff */
[----:B------:R-:W-:Y:S02]  /*28a70*/  SHF.R.S32.HI R0, RZ, 0x7, R0 ;  /* 0x00000007ff007819 */ /* 0x000fe40000011400 */
[----:B------:R-:W-:-:S03]  /*28a80*/  LOP3.LUT P0, RZ, R2, 0x1f, RZ, 0xc0, !PT ;  /* 0x0000001f02ff7812 */ /* 0x000fc6000780c0ff */
[----:B------:R-:W-:Y:S01]  /*28a90*/  VIADD R14, R0, 0x1 ;  /* 0x00000001000e7836 */ /* 0x000fe20000000000 */
[----:B------:R-:W-:-:S13]  /*28aa0*/  PLOP3.LUT P0, PT, P0, P2, PT, 0x8a, 0x0 ;  /* 0x000000000000781c */ /* 0x000fda0000705172 */
.L_x_565:
[----:B------:R-:W-:-:S03]  /*28ab0*/  UMOV UR5, 0xffffffff ;  /* 0xffffffff00057882 */ /* 0x000fc60000000000 */
[----:B------:R-:W-:Y:S05]  /*28ac0*/  BRA.DIV UR5, `(.L_x_554) ;  /* 0x0000000e05947947 */ /* 0x000fea000b800000 */
[----:B------:R-:W-:-:S13]  /*28ad0*/  ELECT P1, URZ, PT ;  /* 0x00000000003f782f */ /* 0x000fda0003820000 */
.L_x_575:
[----:B------:R-:W0:Y:S01]  /*28ae0*/  LDC R2, c[0x0][0x28c] ;  /* 0x0000a300ff027b82 */ /* 0x000e220000000800 */
[----:B------:R-:W-:Y:S01]  /*28af0*/  BSSY B1, `(.L_x_555) ;  /* 0x0000035000017945 */ /* 0x000fe20003800000 */
[----:B0-----:R-:W-:-:S13]  /*28b00*/  ISETP.LT.OR P1, PT, R2, 0x1, !P1 ;  /* 0x000000010200780c */ /* 0x001fda0004f21670 */
[----:B------:R-:W-:Y:S05]  /*28b10*/  @P1 BRA `(.L_x_556) ;  /* 0x0000000000c81947 */ /* 0x000fea0003800000 */
[----:B------:R-:W-:Y:S02]  /*28b20*/  IMAD.SHL.U32 R4, R4, 0x100, RZ ;  /* 0x0000010004047824 */ /* 0x000fe400078e00ff */
[----:B------:R-:W-:Y:S02]  /*28b30*/  IMAD.SHL.U32 R5, R5, 0x100, RZ ;  /* 0x0000010005057824 */ /* 0x000fe400078e00ff */
[----:B------:R-:W-:Y:S02]  /*28b40*/  IMAD.MOV.U32 R13, RZ, RZ, RZ ;  /* 0x000000ffff0d7224 */ /* 0x000fe400078e00ff */
[----:B------:R-:W-:Y:S02]  /*28b50*/  IMAD.MOV.U32 R3, RZ, RZ, R14 ;  /* 0x000000ffff037224 */ /* 0x000fe400078e000e */
[----:B------:R-:W-:Y:S02]  /*28b60*/  IMAD.MOV.U32 R2, RZ, RZ, R6 ;  /* 0x000000ffff027224 */ /* 0x000fe400078e0006 */
[----:B------:R-:W-:-:S07]  /*28b70*/  IMAD.MOV.U32 R8, RZ, RZ, R7 ;  /* 0x000000ffff087224 */ /* 0x000fce00078e0007 */
.L_x_560:
[----:B------:R-:W0:Y:S01]  /*28b80*/  S2R R12, SR_CgaCtaId ;  /* 0x00000000000c7919 */ /* 0x000e220000008800 */
[----:B------:R-:W-:-:S04]  /*28b90*/  MOV R11, 0x400 ;  /* 0x00000400000b7802 */ /* 0x000fc80000000f00 */
[----:B0-----:R-:W-:Y:S02]  /*28ba0*/  LEA R15, R12, R11, 0x18 ;  /* 0x0000000b0c0f7211 */ /* 0x001fe400078ec0ff */
[----:B------:R-:W-:Y:S01]  /*28bb0*/  SHF.L.U32 R11, R2, 0x1f, RZ ;  /* 0x0000001f020b7819 */ /* 0x000fe200000006ff */
[----:B------:R-:W0:Y:S02]  /*28bc0*/  @!P2 LDC R12, c[0x0][0x500] ;  /* 0x00014000ff0cab82 */ /* 0x000e240000000800 */
[----:B------:R-:W-:-:S04]  /*28bd0*/  IMAD R16, R8, 0x8, R15 ;  /* 0x0000000808107824 */ /* 0x000fc800078e020f */
[----:B------:R-:W1:Y:S02]  /*28be0*/  SYNCS.PHASECHK.TRANS64.TRYWAIT P1, [R16+URZ+0x18], R11 ;  /* 0x0000180b100075a7 */ /* 0x000e64000802017f */
[----:B-1----:R-:W-:Y:S05]  /*28bf0*/  @!P1 BRA `(.L_x_557) ;  /* 0x0000000c00689947 */ /* 0x002fea0003800000 */
.L_x_576:
[----:B------:R-:W-:Y:S01]  /*28c00*/  UPRMT UR5, UR24, 0x9910, URZ ;  /* 0x0000991018057896 */ /* 0x000fe2000800003f */
[----:B0-----:R0:W-:Y:S03]  /*28c10*/  @!P2 SYNCS.ARRIVE.TRANS64 RZ, [R16+URZ], R12 ;  /* 0x0000000c10ffa9a7 */ /* 0x0011e6000800003f */
[----:B------:R-:W-:-:S06]  /*28c20*/  UISETP.NE.AND UP0, UPT, UR5, 0x2, UPT ;  /* 0x000000020500788c */ /* 0x000fcc000bf05270 */
[----:B------:R-:W-:-:S13]  /*28c30*/  PLOP3.LUT P1, PT, PT, PT, UP0, 0x80, 0x0 ;  /* 0x000000000000781c */ /* 0x000fda0003f2f008 */
[----:B0-----:R-:W-:Y:S05]  /*28c40*/  @P1 BRA `(.L_x_558) ;  /* 0x0000000000041947 */ /* 0x001fea0003800000 */
[----:B------:R-:W-:Y:S01]  /*28c50*/  BPT.TRAP 0x1 ;  /* 0x000000040000795c */ /* 0x000fe20000300000 */
.L_x_558:
[----:B------:R-:W-:Y:S05]  /*28c60*/  @P0 BRA `(.L_x_559) ;  /* 0x0000000000040947 */ /* 0x000fea0003800000 */
[----:B------:R-:W-:Y:S01]  /*28c70*/  BPT.TRAP 0x1 ;  /* 0x000000040000795c */ /* 0x000fe20000300000 */
.L_x_559:
[----:B------:R-:W-:Y:S01]  /*28c80*/  IMAD R15, R8, 0x8000, R15 ;  /* 0x00008000080f7824 */ /* 0x000fe200078e020f */
[----:B------:R-:W-:Y:S01]  /*28c90*/  R2UR UR9, R16 ;  /* 0x00000000100972ca */ /* 0x000fe200000e0000 */
[----:B------:R-:W-:Y:S01]  /*28ca0*/  VIADD R3, R3, 0xffffffff ;  /* 0xffffffff03037836 */ /* 0x000fe20000000000 */
[----:B------:R-:W-:Y:S01]  /*28cb0*/  UIADD3 UR6, UP0, UR22, 0xf0, URZ ;  /* 0x000000f016067890 */ /* 0x000fe2000ff1e03f */
[----:B------:R-:W-:Y:S01]  /*28cc0*/  R2UR UR11, R5 ;  /* 0x00000000050b72ca */ /* 0x000fe200000e0000 */
[----:B------:R-:W-:Y:S01]  /*28cd0*/  UIADD3 UR26, UP1, UR22, 0x1f0, URZ ;  /* 0x000001f0161a7890 */ /* 0x000fe2000ff3e03f */
[----:B------:R-:W-:Y:S01]  /*28ce0*/  R2UR UR5, R15 ;  /* 0x000000000f0572ca */ /* 0x000fe200000e0000 */
[----:B------:R-:W-:Y:S01]  /*28cf0*/  UIADD3.X UR7, URZ, UR23, URZ, UP0, !UPT ;  /* 0x000000173f077290 */ /* 0x000fe200087fe43f */
[----:B------:R-:W-:Y:S01]  /*28d00*/  R2UR UR10, R13 ;  /* 0x000000000d0a72ca */ /* 0x000fe200000e0000 */
[----:B------:R-:W-:Y:S01]  /*28d10*/  VIADD R8, R8, 0x1 ;  /* 0x0000000108087836 */ /* 0x000fe20000000000 */
[----:B------:R-:W-:Y:S01]  /*28d20*/  R2UR UR12, R10 ;  /* 0x000000000a0c72ca */ /* 0x000fe200000e0000 */
[----:B------:R-:W-:Y:S01]  /*28d30*/  UIADD3.X UR27, URZ, UR23, URZ, UP1, !UPT ;  /* 0x000000173f1b7290 */ /* 0x000fe20008ffe43f */
[----:B------:R-:W-:Y:S01]  /*28d40*/  R2UR UR19, R4 ;  /* 0x00000000041372ca */ /* 0x000fe200000e0000 */
[----:B------:R-:W-:Y:S01]  /*28d50*/  UMOV UR14, 0x0 ;  /* 0x00000000000e7882 */ /* 0x000fe20000000000 */
[----:B------:R-:W-:Y:S01]  /*28d60*/  ISETP.GT.AND P3, PT, R3, 0x1, PT ;  /* 0x000000010300780c */ /* 0x000fe20003f64270 */
[----:B------:R-:W-:Y:S01]  /*28d70*/  UMOV UR15, 0x10000000 ;  /* 0x10000000000f7882 */ /* 0x000fe20000000000 */
[----:B------:R-:W-:Y:S01]  /*28d80*/  ISETP.NE.AND P1, PT, R8, 0x3, PT ;  /* 0x000000030800780c */ /* 0x000fe20003f25270 */
[----:B------:R-:W-:-:S02]  /*28d90*/  VIADD R13, R13, 0x80 ;  /* 0x000000800d0d7836 */ /* 0x000fc40000000000 */
[----:B------:R-:W-:Y:S01]  /*28da0*/  UIADD3 UR8, UR5, 0x100, URZ ;  /* 0x0000010005087890 */ /* 0x000fe2000fffe03f */
[----:B-1----:R-:W-:Y:S01]  /*28db0*/  SEL R11, RZ, 0x1, P1 ;  /* 0x00000001ff0b7807 */ /* 0x002fe20000800000 */
[----:B------:R-:W-:Y:S01]  /*28dc0*/  UIADD3 UR5, UR5, 0x18100, URZ ;  /* 0x0001810005057890 */ /* 0x000fe2000fffe03f */
[----:B------:R-:W-:Y:S02]  /*28dd0*/  SEL R8, R8, RZ, P1 ;  /* 0x000000ff08087207 */ /* 0x000fe40000800000 */
[----:B------:R-:W-:-:S04]  /*28de0*/  LOP3.LUT R2, R2, R11, RZ, 0x3c, !PT ;  /* 0x0000000b02027212 */ /* 0x000fc800078e3cff */
[----:B------:R0:W-:Y:S02]  /*28df0*/  UTMALDG.3D [UR8], [UR6], desc[UR14] ;  /* 0x00000e08060075b4 */ /* 0x0001e40008011000 */
[----:B0-----:R-:W-:Y:S01]  /*28e00*/  UMOV UR8, UR5 ;  /* 0x0000000500087c82 */ /* 0x001fe20008000000 */
[----:B------:R-:W-:Y:S02]  /*28e10*/  UMOV UR11, UR19 ;  /* 0x00000013000b7c82 */ /* 0x000fe40008000000 */
[----:B------:R0:W-:Y:S02]  /*28e20*/  UTMALDG.3D [UR8], [UR26], desc[UR14] ;  /* 0x00000e081a0075b4 */ /* 0x0001e40008011000 */
[----:B0-----:R-:W-:Y:S05]  /*28e30*/  @P3 BRA `(.L_x_560) ;  /* 0xfffffffc00503947 */ /* 0x001fea000383ffff */
.L_x_556:
[----:B------:R-:W-:Y:S05]  /*28e40*/  BSYNC B1 ;  /* 0x0000000000017941 */ /* 0x000fea0003800000 */
.L_x_555:
[----:B------:R-:W2:Y:S01]  /*28e50*/  LDL.LU R16, [R1+0x450] ;  /* 0x0004500001107983 */ /* 0x000ea20000300800 */
[----:B------:R-:W-:Y:S01]  /*28e60*/  LOP3.LUT P1, RZ, R9, 0xff, RZ, 0xc0, !PT ;  /* 0x000000ff09ff7812 */ /* 0x000fe2000782c0ff */
[C---:B------:R-:W-:Y:S01]  /*28e70*/  IMAD.IADD R4, R0.reuse, 0x1, R7 ;  /* 0x0000000100047824 */ /* 0x040fe200078e0207 */
[----:B------:R-:W-:Y:S01]  /*28e80*/  ULDC.64 UR6, c[0x0][0x650] ;  /* 0x0001940000067ab9 */ /* 0x000fe20000000a00 */
[----:B------:R-:W3:Y:S01]  /*28e90*/  LDL.LU R15, [R1+0x454] ;  /* 0x00045400010f7983 */ /* 0x000ee20000300800 */
[----:B------:R-:W-:Y:S01]  /*28ea0*/  ISETP.GE.U32.AND P3, PT, R0, 0x3, PT ;  /* 0x000000030000780c */ /* 0x000fe20003f66070 */
[----:B------:R-:W-:Y:S01]  /*28eb0*/  BSSY B1, `(.L_x_561) ;  /* 0x000006d000017945 */ /* 0x000fe20003800000 */
[----:B------:R-:W-:Y:S01]  /*28ec0*/  IMAD.MOV.U32 R10, RZ, RZ, -0x1 ;  /* 0xffffffffff0a7424 */ /* 0x000fe200078e00ff */
[----:B------:R-:W-:-:S06]  /*28ed0*/  PRMT R9, RZ, 0x7610, R9 ;  /* 0x00007610ff097816 */ /* 0x000fcc0000000009 */
[----:B------:R-:W0:Y:S01]  /*28ee0*/  @P1 S2R R3, SR_CgaCtaId ;  /* 0x0000000000031919 */ /* 0x000e220000008800 */
[----:B------:R-:W-:-:S04]  /*28ef0*/  @P1 MOV R2, 0x400 ;  /* 0x0000040000021802 */ /* 0x000fc80000000f00 */
[----:B0-----:R-:W-:-:S04]  /*28f00*/  @P1 LEA R2, R3, R2, 0x18 ;  /* 0x0000000203021211 */ /* 0x001fc800078ec0ff */
[----:B------:R0:W-:Y:S01]  /*28f10*/  @P1 SYNCS.ARRIVE.TRANS64.A1T0 RZ, [R2+URZ+0x48], RZ ;  /* 0x000048ff02ff19a7 */ /* 0x0001e2000810003f */
[----:B------:R-:W-:-:S04]  /*28f20*/  ISETP.GT.U32.AND P1, PT, R4, 0x2, PT ;  /* 0x000000020400780c */ /* 0x000fc80003f24070 */
[----:B------:R-:W-:Y:S01]  /*28f30*/  ISETP.LT.U32.AND P1, PT, R0, 0x3, P1 ;  /* 0x000000030000780c */ /* 0x000fe20000f21070 */
[----:B0-----:R-:W-:-:S05]  /*28f40*/  IMAD.WIDE.U32 R2, R4, -0x55555555, RZ ;  /* 0xaaaaaaab04027825 */ /* 0x001fca00078e00ff */
[----:B------:R-:W-:Y:S02]  /*28f50*/  SHF.R.U32.HI R5, RZ, 0x1, R3 ;  /* 0x00000001ff057819 */ /* 0x000fe40000011603 */
[----:B------:R-:W-:Y:S02]  /*28f60*/  SEL R3, RZ, 0x1, !P1 ;  /* 0x00000001ff037807 */ /* 0x000fe40004800000 */
[----:B------:R-:W-:Y:S01]  /*28f70*/  PRMT R2, RZ, 0x7610, R2 ;  /* 0x00007610ff027816 */ /* 0x000fe20000000002 */
[----:B------:R-:W-:Y:S01]  /*28f80*/  IMAD R7, R5, -0x3, R4 ;  /* 0xfffffffd05077824 */ /* 0x000fe200078e0204 */
[----:B------:R-:W-:Y:S01]  /*28f90*/  LOP3.LUT R6, R6, R3, RZ, 0x3c, !PT ;  /* 0x0000000306067212 */ /* 0x000fe200078e3cff */
[----:B------:R-:W-:-:S03]  /*28fa0*/  IMAD.MOV.U32 R4, RZ, RZ, -0x1 ;  /* 0xffffffffff047424 */ /* 0x000fc600078e00ff */
[----:B------:R-:W-:Y:S01]  /*28fb0*/  @P3 LOP3.LUT R6, R6, 0x1, R5, 0x78, !PT ;  /* 0x0000000106063812 */ /* 0x000fe200078e7805 */
[----:B------:R-:W-:Y:S01]  /*28fc0*/  IMAD.MOV.U32 R5, RZ, RZ, -0x1 ;  /* 0xffffffffff057424 */ /* 0x000fe200078e00ff */
[----:B---3--:R-:W-:-:S04]  /*28fd0*/  IADD3 R15, P1, R15, UR20, RZ ;  /* 0x000000140f0f7c10 */ /* 0x008fc8000ff3e0ff */
[----:B--2---:R-:W-:Y:S01]  /*28fe0*/  IADD3.X R16, R16, UR16, RZ, P1, !PT ;  /* 0x0000001010107c10 */ /* 0x004fe20008ffe4ff */
[----:B------:R0:W-:Y:S01]  /*28ff0*/  STL [R1+0x454], R15 ;  /* 0x0004540f01007387 */ /* 0x0001e20000100800 */
[----:B------:R-:W-:-:S03]  /*29000*/  ISETP.GE.U32.AND P1, PT, R15, UR6, PT ;  /* 0x000000060f007c0c */ /* 0x000fc6000bf26070 */
[----:B------:R0:W-:Y:S01]  /*29010*/  STL [R1+0x450], R16 ;  /* 0x0004501001007387 */ /* 0x0001e20000100800 */
[----:B------:R-:W-:-:S13]  /*29020*/  ISETP.GE.U32.AND.EX P1, PT, R16, UR7, PT, P1 ;  /* 0x0000000710007c0c */ /* 0x000fda000bf26110 */
[----:B0-----:R-:W-:Y:S05]  /*29030*/  @P1 BRA `(.L_x_562) ;  /* 0x0000000400501947 */ /* 0x001fea0003800000 */
[----:B------:R-:W0:Y:S01]  /*29040*/  S2R R8, SR_CTAID.X ;  /* 0x0000000000087919 */ /* 0x000e220000002500 */
[----:B------:R-:W-:Y:S01]  /*29050*/  ULDC UR5, c[0x0][0x150] ;  /* 0x0000540000057ab9 */ /* 0x000fe20000000800 */
[----:B------:R-:W1:Y:S01]  /*29060*/  LDC R3, c[0x0][0x144] ;  /* 0x00005100ff037b82 */ /* 0x000e620000000800 */
[----:B------:R-:W-:Y:S01]  /*29070*/  ULDC.64 UR6, c[0x0][0x628] ;  /* 0x00018a0000067ab9 */ /* 0x000fe20000000a00 */
[----:B------:R-:W2:Y:S01]  /*29080*/  S2R R5, SR_CTAID.Y ;  /* 0x0000000000057919 */ /* 0x000ea20000002600 */
[----:B------:R-:W-:Y:S01]  /*29090*/  ISETP.NE.U32.AND P1, PT, RZ, UR6, PT ;  /* 0x00000006ff007c0c */ /* 0x000fe2000bf25070 */
[----:B------:R-:W-:-:S03]  /*290a0*/  ULDC UR8, c[0x0][0x630] ;  /* 0x00018c0000087ab9 */ /* 0x000fc60000000800 */
[----:B------:R-:W-:Y:S01]  /*290b0*/  ISETP.NE.AND.EX P1, PT, RZ, UR7, PT, P1 ;  /* 0x00000007ff007c0c */ /* 0x000fe2000bf25310 */
[----:B------:R-:W3:Y:S01]  /*290c0*/  LDC R12, c[0x0][0x148] ;  /* 0x00005200ff0c7b82 */ /* 0x000ee20000000800 */
[----:B0-----:R-:W-:Y:S02]  /*290d0*/  I2FP.F32.U32 R2, R8 ;  /* 0x0000000800027245 */ /* 0x001fe40000201000 */
[----:B--2---:R-:W-:-:S03]  /*290e0*/  I2FP.F32.U32 R4, R5 ;  /* 0x0000000500047245 */ /* 0x004fc60000201000 */
[----:B------:R-:W-:Y:S01]  /*290f0*/  FMUL R2, R2, UR5 ;  /* 0x0000000502027c20 */ /* 0x000fe20008400000 */
[----:B------:R-:W-:Y:S02]  /*29100*/  ULDC UR5, c[0x0][0x154] ;  /* 0x0000550000057ab9 */ /* 0x000fe40000000800 */
[----:B------:R-:W-:-:S03]  /*29110*/  FMUL R10, R4, UR5 ;  /* 0x00000005040a7c20 */ /* 0x000fc60008400000 */
[----:B------:R-:W0:Y:S08]  /*29120*/  F2I.U32.TRUNC.NTZ R2, R2 ;  /* 0x0000000200027305 */ /* 0x000e30000020f000 */
[----:B------:R-:W2:Y:S01]  /*29130*/  F2I.U32.TRUNC.NTZ R10, R10 ;  /* 0x0000000a000a7305 */ /* 0x000ea2000020f000 */
[----:B0-----:R-:W-:Y:S02]  /*29140*/  IMAD.MOV R4, RZ, RZ, -R2 ;  /* 0x000000ffff047224 */ /* 0x001fe400078e0a02 */
[----:B------:R-:W-:-:S02]  /*29150*/  IMAD.MOV.U32 R2, RZ, RZ, R15 ;  /* 0x000000ffff027224 */ /* 0x000fc400078e000f */
[----:B-1----:R-:W-:Y:S02]  /*29160*/  IMAD R8, R3, R4, R8 ;  /* 0x0000000403087224 */ /* 0x002fe400078e0208 */
[----:B--2---:R-:W-:-:S04]  /*29170*/  IMAD.MOV R3, RZ, RZ, -R10 ;  /* 0x000000ffff037224 */ /* 0x004fc800078e0a0a */
[----:B---3--:R-:W-:Y:S02]  /*29180*/  @P4 IMAD R8, R12, R3, R5 ;  /* 0x000000030c084224 */ /* 0x008fe400078e0205 */
[----:B------:R-:W-:Y:S01]  /*29190*/  IMAD.MOV.U32 R3, RZ, RZ, R16 ;  /* 0x000000ffff037224 */ /* 0x000fe200078e0010 */
[----:B------:R-:W-:Y:S06]  /*291a0*/  @!P1 BRA `(.L_x_563) ;  /* 0x0000000000289947 */ /* 0x000fec0003800000 */
[----:B------:R-:W-:Y:S02]  /*291b0*/  ULDC UR5, c[0x0][0x634] ;  /* 0x00018d0000057ab9 */ /* 0x000fe40000000800 */
[----:B------:R-:W-:-:S05]  /*291c0*/  IADD3 R3, P1, R15, UR5, RZ ;  /* 0x000000050f037c10 */ /* 0x000fca000ff3e0ff */
[----:B------:R-:W-:-:S04]  /*291d0*/  IMAD.X R11, RZ, RZ, R16, P1 ;  /* 0x000000ffff0b7224 */ /* 0x000fc800008e0610 */
[----:B------:R-:W-:-:S04]  /*291e0*/  IMAD.WIDE.U32 R4, R11, UR6, RZ ;  /* 0x000000060b047c25 */ /* 0x000fc8000f8e00ff */
[----:B------:R-:W-:-:S04]  /*291f0*/  IMAD.WIDE.U32 R4, P1, R3, UR7, R4 ;  /* 0x0000000703047c25 */ /* 0x000fc8000f820004 */
[----:B------:R-:W-:-:S04]  /*29200*/  IMAD.WIDE.U32 R2, R3, UR6, RZ ;  /* 0x0000000603027c25 */ /* 0x000fc8000f8e00ff */
[----:B------:R-:W-:Y:S01]  /*29210*/  IMAD.MOV.U32 R2, RZ, RZ, R5 ;  /* 0x000000ffff027224 */ /* 0x000fe200078e0005 */
[----:B------:R-:W-:Y:S01]  /*29220*/  IADD3 RZ, P3, R3, R4, RZ ;  /* 0x0000000403ff7210 */ /* 0x000fe20007f7e0ff */
[----:B------:R-:W-:-:S04]  /*29230*/  IMAD.X R3, RZ, RZ, RZ, P1 ;  /* 0x000000ffff037224 */ /* 0x000fc800008e06ff */
[----:B------:R-:W-:-:S08]  /*29240*/  IMAD.WIDE.U32.X R2, R11, UR7, R2, P3 ;  /* 0x000000070b027c25 */ /* 0x000fd000098e0402 */
.L_x_563:
[--C-:B------:R-:W-:Y:S01]  /*29250*/  SHF.R.U64 R10, R2, UR8, R3.reuse ;  /* 0x00000008020a7c19 */ /* 0x100fe20008001203 */
[----:B------:R-:W-:Y:S01]  /*29260*/  ULDC.64 UR6, c[0x0][0x620] ;  /* 0x0001880000067ab9 */ /* 0x000fe20000000a00 */
[----:B------:R-:W-:Y:S01]  /*29270*/  SHF.R.U32.HI R2, RZ, UR8, R3 ;  /* 0x00000008ff027c19 */ /* 0x000fe20008011603 */
[----:B------:R-:W-:Y:S01]  /*29280*/  IMAD.MOV.U32 R3, RZ, RZ, R16 ;  /* 0x000000ffff037224 */ /* 0x000fe200078e0010 */
[----:B------:R-:W-:Y:S01]  /*29290*/  IADD3 R11, P1, RZ, -R10, RZ ;  /* 0x8000000aff0b7210 */ /* 0x000fe20007f3e0ff */
[----:B------:R-:W-:-:S04]  /*292a0*/  ULDC UR5, c[0x0][0x618] ;  /* 0x0001860000057ab9 */ /* 0x000fc80000000800 */
[----:B------:R-:W-:-:S04]  /*292b0*/  IMAD.X R2, RZ, RZ, ~R2, P1 ;  /* 0x000000ffff027224 */ /* 0x000fc800008e0e02 */
[----:B------:R-:W-:-:S04]  /*292c0*/  IMAD R2, R2, UR6, RZ ;  /* 0x0000000602027c24 */ /* 0x000fc8000f8e02ff */
[----:B------:R-:W-:Y:S02]  /*292d0*/  IMAD R5, R11, UR7, R2 ;  /* 0x000000070b057c24 */ /* 0x000fe4000f8e0202 */
[----:B------:R-:W-:-:S04]  /*292e0*/  IMAD.MOV.U32 R2, RZ, RZ, R15 ;  /* 0x000000ffff027224 */ /* 0x000fc800078e000f */
[----:B------:R-:W-:Y:S01]  /*292f0*/  IMAD.WIDE.U32 R2, R11, UR6, R2 ;  /* 0x000000060b027c25 */ /* 0x000fe2000f8e0002 */
[----:B------:R-:W-:Y:S02]  /*29300*/  ULDC.64 UR6, c[0x0][0x640] ;  /* 0x0001900000067ab9 */ /* 0x000fe40000000a00 */
[----:B------:R-:W-:Y:S01]  /*29310*/  ISETP.NE.U32.AND P1, PT, RZ, UR6, PT ;  /* 0x00000006ff007c0c */ /* 0x000fe2000bf25070 */
[----:B------:R-:W-:-:S03]  /*29320*/  IMAD.IADD R3, R3, 0x1, R5 ;  /* 0x0000000103037824 */ /* 0x000fc600078e0205 */
[----:B------:R-:W-:Y:S02]  /*29330*/  ISETP.NE.AND.EX P1, PT, RZ, UR7, PT, P1 ;  /* 0x00000007ff007c0c */ /* 0x000fe4000bf25310 */
[--C-:B------:R-:W-:Y:S02]  /*29340*/  SHF.R.U64 R11, R2, UR5, R3.reuse ;  /* 0x00000005020b7c19 */ /* 0x100fe40008001203 */
[----:B------:R-:W-:Y:S01]  /*29350*/  SHF.R.U32.HI R2, RZ, UR5, R3 ;  /* 0x00000005ff027c19 */ /* 0x000fe20008011603 */
[----:B------:R-:W-:-:S03]  /*29360*/  ULDC UR5, c[0x0][0x608] ;  /* 0x0001820000057ab9 */ /* 0x000fc60000000800 */
[--C-:B------:R-:W-:Y:S02]  /*29370*/  SHF.R.U64 R12, R11, UR5, R2.reuse ;  /* 0x000000050b0c7c19 */ /* 0x100fe40008001202 */
[----:B------:R-:W-:Y:S01]  /*29380*/  SHF.R.U32.HI R3, RZ, UR5, R2 ;  /* 0x00000005ff037c19 */ /* 0x000fe20008011602 */
[----:B------:R-:W-:-:S03]  /*29390*/  ULDC UR5, c[0x0][0x658] ;  /* 0x0001960000057ab9 */ /* 0x000fc60000000800 */
[--C-:B------:R-:W-:Y:S02]  /*293a0*/  SHF.R.U64 R13, R12, UR5, R3.reuse ;  /* 0x000000050c0d7c19 */ /* 0x100fe40008001203 */
[----:B------:R-:W-:-:S03]  /*293b0*/  SHF.R.U32.HI R15, RZ, UR5, R3 ;  /* 0x00000005ff0f7c19 */ /* 0x000fc60008011603 */
[----:B------:R-:W-:Y:S02]  /*293c0*/  IMAD.MOV.U32 R2, RZ, RZ, R13 ;  /* 0x000000ffff027224 */ /* 0x000fe400078e000d */
        /* <DEDUP_REMOVED lines=12> */
.L_x_564:
[----:B------:R-:W-:Y:S01]  /*29490*/  ULDC UR5, c[0x0][0x648] ;  /* 0x0001920000057ab9 */ /* 0x000fe20000000800 */
[----:B------:R-:W-:Y:S02]  /*294a0*/  LOP3.LUT R12, R12, UR17, RZ, 0xc0, !PT ;  /* 0x000000110c0c7c12 */ /* 0x000fe4000f8ec0ff */
[----:B------:R-:W-:Y:S01]  /*294b0*/  SHF.R.U64 R3, R2, UR5, R3 ;  /* 0x0000000502037c19 */ /* 0x000fe20008001203 */
[----:B------:R-:W-:-:S04]  /*294c0*/  ULDC UR5, c[0x0][0x638] ;  /* 0x00018e0000057ab9 */ /* 0x000fc80000000800 */
[----:B------:R-:W-:Y:S02]  /*294d0*/  IMAD.MOV R2, RZ, RZ, -R3 ;  /* 0x000000ffff027224 */ /* 0x000fe400078e0a03 */
[----:B------:R-:W-:Y:S02]  /*294e0*/  IMAD R5, R3, UR18, R12 ;  /* 0x0000001203057c24 */ /* 0x000fe4000f8e020c */
[----:B------:R-:W-:Y:S01]  /*294f0*/  IMAD R13, R2, UR5, R13 ;  /* 0x00000005020d7c24 */ /* 0x000fe2000f8e020d */
[----:B------:R-:W-:Y:S01]  /*29500*/  ULDC UR5, c[0x0][0x610] ;  /* 0x0001840000057ab9 */ /* 0x000fe20000000800 */
[----:B------:R-:W-:Y:S01]  /*29510*/  LOP3.LUT R2, R11, UR4, RZ, 0xc0, !PT ;  /* 0x000000040b027c12 */ /* 0x000fe2000f8ec0ff */
[----:B------:R-:W-:Y:S01]  /*29520*/  IMAD R8, R5, UR5, R8 ;  /* 0x0000000505087c24 */ /* 0x000fe2000f8e0208 */
[----:B------:R-:W-:-:S03]  /*29530*/  ULDC UR5, c[0x0][0x600] ;  /* 0x0001800000057ab9 */ /* 0x000fc60000000800 */
[----:B------:R-:W-:Y:S02]  /*29540*/  IMAD R13, R13, UR5, R2 ;  /* 0x000000050d0d7c24 */ /* 0x000fe4000f8e0202 */
[----:B------:R-:W-:-:S03]  /*29550*/  IMAD.MOV.U32 R2, RZ, RZ, 0x1 ;  /* 0x00000001ff027424 */ /* 0x000fc600078e00ff */
[----:B------:R-:W-:Y:S02]  /*29560*/  SEL R4, R13, R8, !P4 ;  /* 0x000000080d047207 */ /* 0x000fe40006000000 */
[----:B------:R-:W-:-:S07]  /*29570*/  SEL R5, R8, R13, !P4 ;  /* 0x0000000d08057207 */ /* 0x000fce0006000000 */
.L_x_562:
[----:B------:R-:W-:Y:S05]  /*29580*/  BSYNC B1 ;  /* 0x0000000000017941 */ /* 0x000fea0003800000 */
.L_x_561:
[----:B------:R-:W-:-:S13]  /*29590*/  LOP3.LUT P1, RZ, R2, 0xff, RZ, 0xc0, !PT ;  /* 0x000000ff02ff7812 */ /* 0x000fda000782c0ff */
[----:B------:R-:W-:Y:S05]  /*295a0*/  @P1 BRA `(.L_x_565) ;  /* 0xfffffff400401947 */ /* 0x000fea000383ffff */
[----:B------:R-:W-:Y:S05]  /*295b0*/  BSYNC B0 ;  /* 0x0000000000007941 */ /* 0x000fea0003800000 */
.L_x_553:
[----:B------:R-:W-:-:S03]  /*295c0*/  UMOV UR5, 0xffffffff ;  /* 0xffffffff00057882 */ /* 0x000fc60000000000 */
[----:B------:R-:W-:Y:S05]  /*295d0*/  BRA.DIV UR5, `(.L_x_566) ;  /* 0x0000000605047947 */ /* 0x000fea000b800000 */
[----:B------:R-:W-:-:S13]  /*295e0*/  ELECT P0, URZ, PT ;  /* 0x00000000003f782f */ /* 0x000fda0003800000 */
.L_x_579:
[----:B------:R-:W-:Y:S04]  /*295f0*/  BSSY B0, `(.L_x_567) ;  /* 0x0000023000007945 */ /* 0x000fe80003800000 */
[----:B------:R-:W-:Y:S05]  /*29600*/  @!P0 BRA `(.L_x_568) ;  /* 0x0000000000848947 */ /* 0x000fea0003800000 */
[----:B------:R-:W-:-:S04]  /*29610*/  ULOP3.LUT UR5, UR13, 0x2, URZ, 0xfc, !UPT ;  /* 0x000000020d057892 */ /* 0x000fc8000f8efc3f */
[----:B------:R-:W-:-:S06]  /*29620*/  UISETP.NE.AND UP0, UPT, UR5, 0x3, UPT ;  /* 0x000000030500788c */ /* 0x000fcc000bf05270 */
[----:B------:R-:W-:-:S13]  /*29630*/  PLOP3.LUT P0, PT, PT, PT, UP0, 0x80, 0x0 ;  /* 0x000000000000781c */ /* 0x000fda0003f0f008 */
[----:B------:R-:W-:Y:S05]  /*29640*/  @!P0 BRA `(.L_x_569) ;  /* 0x0000000000048947 */ /* 0x000fea0003800000 */
[----:B------:R-:W-:Y:S01]  /*29650*/  BPT.TRAP 0x1 ;  /* 0x000000040000795c */ /* 0x000fe20000300000 */
.L_x_569:
[----:B------:R-:W0:Y:S01]  /*29660*/  S2R R3, SR_CgaCtaId ;  /* 0x0000000000037919 */ /* 0x000e220000008800 */
[----:B------:R-:W-:Y:S02]  /*29670*/  MOV R0, 0x400 ;  /* 0x0000040000007802 */ /* 0x000fe40000000f00 */
[----:B------:R-:W-:Y:S02]  /*29680*/  SHF.L.U32 R2, R6, 0x1f, RZ ;  /* 0x0000001f06027819 */ /* 0x000fe400000006ff */
[----:B0-----:R-:W-:-:S05]  /*29690*/  LEA R0, R3, R0, 0x18 ;  /* 0x0000000003007211 */ /* 0x001fca00078ec0ff */
[----:B------:R-:W-:-:S04]  /*296a0*/  VIADD R0, R0, 0x18 ;  /* 0x0000001800007836 */ /* 0x000fc80000000000 */
[----:B------:R-:W-:-:S04]  /*296b0*/  IMAD R3, R7, 0x8, R0 ;  /* 0x0000000807037824 */ /* 0x000fc800078e0200 */
[----:B------:R-:W0:Y:S02]  /*296c0*/  SYNCS.PHASECHK.TRANS64.TRYWAIT P0, [R3+URZ], R2 ;  /* 0x00000002030075a7 */ /* 0x000e24000800017f */
[----:B0-----:R-:W-:Y:S05]  /*296d0*/  @!P0 BRA `(.L_x_570) ;  /* 0x0000000000e88947 */ /* 0x001fea0003800000 */
.L_x_580:
[----:B------:R-:W-:-:S05]  /*296e0*/  VIADD R7, R7, 0x1 ;  /* 0x0000000107077836 */ /* 0x000fca0000000000 */
[----:B------:R-:W-:-:S04]  /*296f0*/  ISETP.NE.AND P0, PT, R7, 0x3, PT ;  /* 0x000000030700780c */ /* 0x000fc80003f05270 */
[----:B0-----:R-:W-:Y:S02]  /*29700*/  SEL R3, RZ, 0x1, P0 ;  /* 0x00000001ff037807 */ /* 0x001fe40000000000 */
[----:B------:R-:W-:Y:S02]  /*29710*/  SEL R7, R7, RZ, P0 ;  /* 0x000000ff07077207 */ /* 0x000fe40000000000 */
[----:B------:R-:W-:-:S03]  /*29720*/  LOP3.LUT R5, R6, R3, RZ, 0x3c, !PT ;  /* 0x0000000306057212 */ /* 0x000fc600078e3cff */
[----:B------:R-:W-:Y:S01]  /*29730*/  IMAD R3, R7, 0x8, R0 ;  /* 0x0000000807037824 */ /* 0x000fe200078e0200 */
[----:B------:R-:W-:-:S04]  /*29740*/  SHF.L.U32 R2, R5, 0x1f, RZ ;  /* 0x0000001f05027819 */ /* 0x000fc800000006ff */
[----:B------:R-:W0:Y:S02]  /*29750*/  SYNCS.PHASECHK.TRANS64.TRYWAIT P0, [R3+URZ], R2 ;  /* 0x00000002030075a7 */ /* 0x000e24000800017f */
[----:B0-----:R-:W-:Y:S05]  /*29760*/  @!P0 BRA `(.L_x_571) ;  /* 0x0000000000d88947 */ /* 0x001fea0003800000 */
.L_x_581:
[----:B0-----:R-:W-:-:S05]  /*29770*/  VIADD R2, R7, 0x1 ;  /* 0x0000000107027836 */ /* 0x001fca0000000000 */
[----:B------:R-:W-:-:S04]  /*29780*/  ISETP.NE.AND P0, PT, R2, 0x3, PT ;  /* 0x000000030200780c */ /* 0x000fc80003f05270 */
[----:B------:R-:W-:Y:S02]  /*29790*/  SEL R4, RZ, 0x1, P0 ;  /* 0x00000001ff047807 */ /* 0x000fe40000000000 */
[----:B------:R-:W-:Y:S02]  /*297a0*/  SEL R3, R2, RZ, P0 ;  /* 0x000000ff02037207 */ /* 0x000fe40000000000 */
[----:B------:R-:W-:-:S03]  /*297b0*/  LOP3.LUT R4, R5, R4, RZ, 0x3c, !PT ;  /* 0x0000000405047212 */ /* 0x000fc600078e3cff */
[----:B------:R-:W-:Y:S01]  /*297c0*/  IMAD R3, R3, 0x8, R0 ;  /* 0x0000000803037824 */ /* 0x000fe200078e0200 */
[----:B------:R-:W-:-:S07]  /*297d0*/  SHF.L.U32 R0, R4, 0x1f, RZ ;  /* 0x0000001f04007819 */ /* 0x000fce00000006ff */
.L_x_572:
[----:B0-----:R0:W1:Y:S02]  /*297e0*/  SYNCS.PHASECHK.TRANS64.TRYWAIT P0, [R3+URZ], R0 ;  /* 0x00000000030075a7 */ /* 0x001064000800017f */
[----:B-1----:R-:W-:Y:S05]  /*297f0*/  @!P0 NANOSLEEP.SYNCS 0x989680 ;  /* 0x009896800000895d */ /* 0x002fea0003900000 */
[----:B------:R-:W1:Y:S02]  /*29800*/  @!P0 SYNCS.PHASECHK.TRANS64 P0, [R3+URZ], R0 ;  /* 0x00000000030085a7 */ /* 0x000e64000800007f */
[----:B-1----:R-:W-:Y:S05]  /*29810*/  @!P0 BRA `(.L_x_572) ;  /* 0xfffffffc00f08947 */ /* 0x002fea000383ffff */
.L_x_568:
[----:B------:R-:W-:Y:S05]  /*29820*/  BSYNC B0 ;  /* 0x0000000000007941 */ /* 0x000fea0003800000 */
.L_x_567:
[----:B------:R-:W-:Y:S05]  /*29830*/  EXIT ;  /* 0x000000000000794d */ /* 0x000fea0003800000 */
.L_x_17:
[----:B-1----:R-:W-:-:S04]  /*29840*/  IMAD.U32 R3, RZ, RZ, UR6 ;  /* 0x00000006ff037e24 */ /* 0x002fc8000f8e00ff */
[----:B------:R1:W3:Y:S03]  /*29850*/  SYNCS.PHASECHK.TRANS64.TRYWAIT P0, [R3+URZ], R0 ;  /* 0x00000000030075a7 */ /* 0x0002e6000800017f */
[----:B---3--:R-:W-:Y:S05]  /*29860*/  @!P0 NANOSLEEP.SYNCS 0x989680 ;  /* 0x009896800000895d */ /* 0x008fea0003900000 */
[----:B------:R-:W3:Y:S02]  /*29870*/  @!P0 SYNCS.PHASECHK.TRANS64 P0, [R3+URZ], R0 ;  /* 0x00000000030085a7 */ /* 0x000ee4000800007f */
[----:B---3--:R-:W-:Y:S05]  /*29880*/  @!P0 BRA `(.L_x_17) ;  /* 0xfffffffc00ec8947 */ /* 0x008fea000383ffff */
[----:B------:R-:W-:Y:S05]  /*29890*/  BRA `(.L_x_16) ;  /* 0xfffffd9000947947 */ /* 0x000fea000383ffff */
.L_x_23:
[----:B-----5:R1:W-:Y:S02]  /*298a0*/  STL [R1+0x468], R2 ;  /* 0x0004680201007387 */ /* 0x0203e40000100800 */
[----:B-1----:R-:W-:-:S04]  /*298b0*/  IMAD.U32 R2, RZ, RZ, UR16 ;  /* 0x00000010ff027e24 */ /* 0x002fc8000f8e00ff */
[----:B------:R1:W3:Y:S03]  /*298c0*/  SYNCS.PHASECHK.TRANS64.TRYWAIT P0, [R2+URZ], R0 ;  /* 0x00000000020075a7 */ /* 0x0002e6000800017f */
[----:B---3--:R-:W-:Y:S05]  /*298d0*/  @!P0 NANOSLEEP.SYNCS 0x989680 ;  /* 0x009896800000895d */ /* 0x008fea0003900000 */
[----:B------:R1:W3:Y:S02]  /*298e0*/  @!P0 SYNCS.PHASECHK.TRANS64 P0, [R2+URZ], R0 ;  /* 0x00000000020085a7 */ /* 0x0002e4000800007f */
[----:B-1----:R1:W5:Y:S02]  /*298f0*/  LDL.LU R2, [R1+0x468] ;  /* 0x0004680001027983 */ /* 0x0023640000300800 */
[----:B-1-3--:R-:W-:Y:S05]  /*29900*/  @!P0 BRA `(.L_x_23) ;  /* 0xfffffffc00e48947 */ /* 0x00afea000383ffff */
[----:B------:R-:W-:Y:S05]  /*29910*/  BRA `(.L_x_22) ;  /* 0xfffffdf400487947 */ /* 0x000fea000383ffff */
.L_x_554:
[----:B------:R-:W-:Y:S01]  /*29920*/  BSSY B1, `(.L_x_573) ;  /* 0x0000006000017945 */ /* 0x000fe20003800000 */
[----:B------:R-:W-:-:S07]  /*29930*/  IMAD.MOV.U32 R2, RZ, RZ, -0x1 ;  /* 0xffffffffff027424 */ /* 0x000fce00078e00ff */
[----:B------:R-:W-:Y:S05]  /*29940*/  WARPSYNC.COLLECTIVE R2, `(.L_x_574) ;  /* 0x00000000020c7348 */ /* 0x000fea0003c00000 */
[----:B------:R-:W-:Y:S02]  /*29950*/  ELECT P1, UR62, PT ;  /* 0x00000000003e782f */ /* 0x000fe40003820000 */
[----:B------:R-:W-:Y:S01]  /*29960*/  MOV R2, UR62 ;  /* 0x0000003e00027c02 */ /* 0x000fe20008000f00 */
[----:B------:R-:W-:Y:S10]  /*29970*/  ENDCOLLECTIVE ;  /* 0x000000000000791b */ /* 0x000ff40003800000 */
.L_x_574:
[----:B------:R-:W-:Y:S05]  /*29980*/  BSYNC B1 ;  /* 0x0000000000017941 */ /* 0x000fea0003800000 */
.L_x_573:
[----:B------:R-:W-:Y:S05]  /*29990*/  BRA `(.L_x_575) ;  /* 0xfffffff000507947 */ /* 0x000fea000383ffff */
.L_x_557:
[----:B-1----:R1:W2:Y:S02]  /*299a0*/  SYNCS.PHASECHK.TRANS64.TRYWAIT P1, [R16+URZ+0x18], R11 ;  /* 0x0000180b100075a7 */ /* 0x0022a4000802017f */
[----:B--2---:R-:W-:Y:S05]  /*299b0*/  @!P1 NANOSLEEP.SYNCS 0x989680 ;  /* 0x009896800000995d */ /* 0x004fea0003900000 */
[----:B------:R-:W2:Y:S02]  /*299c0*/  @!P1 SYNCS.PHASECHK.TRANS64 P1, [R16+URZ+0x18], R11 ;  /* 0x0000180b100095a7 */ /* 0x000ea4000802007f */
[----:B--2---:R-:W-:Y:S05]  /*299d0*/  @!P1 BRA `(.L_x_557) ;  /* 0xfffffffc00f09947 */ /* 0x004fea000383ffff */
[----:B------:R-:W-:Y:S05]  /*299e0*/  BRA `(.L_x_576) ;  /* 0xfffffff000847947 */ /* 0x000fea000383ffff */
.L_x_566:
[----:B------:R-:W-:Y:S01]  /*299f0*/  BSSY B0, `(.L_x_577) ;  /* 0x0000006000007945 */ /* 0x000fe20003800000 */
[----:B------:R-:W-:-:S07]  /*29a00*/  IMAD.MOV.U32 R2, RZ, RZ, -0x1 ;  /* 0xffffffffff027424 */ /* 0x000fce00078e00ff */
[----:B------:R-:W-:Y:S05]  /*29a10*/  WARPSYNC.COLLECTIVE R2, `(.L_x_578) ;  /* 0x00000000020c7348 */ /* 0x000fea0003c00000 */
[----:B------:R-:W-:Y:S02]  /*29a20*/  ELECT P1, UR62, PT ;  /* 0x00000000003e782f */ /* 0x000fe40003820000 */
[----:B------:R-:W-:Y:S01]  /*29a30*/  MOV R2, UR62 ;  /* 0x0000003e00027c02 */ /* 0x000fe20008000f00 */
[----:B------:R-:W-:Y:S10]  /*29a40*/  ENDCOLLECTIVE ;  /* 0x000000000000791b */ /* 0x000ff40003800000 */
.L_x_578:
[----:B------:R-:W-:Y:S05]  /*29a50*/  BSYNC B0 ;  /* 0x0000000000007941 */ /* 0x000fea0003800000 */
.L_x_577:
[----:B------:R-:W-:Y:S01]  /*29a60*/  PLOP3.LUT P0, PT, P1, PT, PT, 0x80, 0x0 ;  /* 0x000000000000781c */ /* 0x000fe20000f0f070 */
[----:B------:R-:W-:-:S12]  /*29a70*/  BRA `(.L_x_579) ;  /* 0xfffffff800dc7947 */ /* 0x000fd8000383ffff */
.L_x_570:
[----:B0-----:R0:W1:Y:S02]  /*29a80*/  SYNCS.PHASECHK.TRANS64.TRYWAIT P0, [R3+URZ], R2 ;  /* 0x00000002030075a7 */ /* 0x001064000800017f */
[----:B-1----:R-:W-:Y:S05]  /*29a90*/  @!P0 NANOSLEEP.SYNCS 0x989680 ;  /* 0x009896800000895d */ /* 0x002fea0003900000 */
[----:B------:R-:W1:Y:S02]  /*29aa0*/  @!P0 SYNCS.PHASECHK.TRANS64 P0, [R3+URZ], R2 ;  /* 0x00000002030085a7 */ /* 0x000e64000800007f */
[----:B-1----:R-:W-:Y:S05]  /*29ab0*/  @!P0 BRA `(.L_x_570) ;  /* 0xfffffffc00f08947 */ /* 0x002fea000383ffff */
[----:B------:R-:W-:Y:S05]  /*29ac0*/  BRA `(.L_x_580) ;  /* 0xfffffffc00047947 */ /* 0x000fea000383ffff */
.L_x_571:
[----:B0-----:R0:W1:Y:S02]  /*29ad0*/  SYNCS.PHASECHK.TRANS64.TRYWAIT P0, [R3+URZ], R2 ;  /* 0x00000002030075a7 */ /* 0x001064000800017f */
[----:B-1----:R-:W-:Y:S05]  /*29ae0*/  @!P0 NANOSLEEP.SYNCS 0x989680 ;  /* 0x009896800000895d */ /* 0x002fea0003900000 */
[----:B------:R-:W1:Y:S02]  /*29af0*/  @!P0 SYNCS.PHASECHK.TRANS64 P0, [R3+URZ], R2 ;  /* 0x00000002030085a7 */ /* 0x000e64000800007f */
[----:B-1----:R-:W-:Y:S05]  /*29b00*/  @!P0 BRA `(.L_x_571) ;  /* 0xfffffffc00f08947 */ /* 0x002fea000383ffff */
[----:B------:R-:W-:Y:S05]  /*29b10*/  BRA `(.L_x_581) ;  /* 0xfffffffc00147947 */ /* 0x000fea000383ffff */
.L_x_582:
[----:B------:R-:W-:-:S00]  /*29b20*/  BRA `(.L_x_582) ;  /* 0xfffffffc00fc7947 */ /* 0x000fc0000383ffff */
[----:B------:R-:W-:-:S00]  /*29b30*/  NOP ;  /* 0x0000000000007918 */ /* 0x000fc00000000000 */
        /* <DEDUP_REMOVED lines=12> */
.L_x_583:


//--------------------- .nv.shared._ZN7cutlass13device_kernelINS_4gemm6kernel13GemmUniversalIN4cute5tupleIJiiiiEEENS1_10collective13CollectiveMmaINS1_37MainloopSm90TmaGmmaWarpSpecializedFP8ILi3ENS5_IJNS4_1CILi1EEESB_SB_EEENS1_35KernelTmaWarpSpecializedCooperativeEEENS5_IJNSA_ILi256EEESF_NSA_ILi128EEEEEENS_12float_e4m3_tENS5_IJlSB_lEEESI_SJ_NS4_8TiledMMAINS4_8MMA_AtomIJNS4_4SM904GMMA31MMA_64x256x32_F32E4M3E4M3_SS_TNILNSN_7ScaleInE1ELSP_1EEEEEENS4_6LayoutINS5_IJNSA_ILi2EEESB_SB_EEENS5_IJSB_NSA_ILi0EEESV_EEEEENS5_IJNS4_10UnderscoreESY_SY_EEEEENS4_13SM90_TMA_LOADENS4_14ComposedLayoutINS4_7SwizzleILi3ELi4ELi3EEENS4_18smem_ptr_flag_bitsILi8EEENSS_INS5_IJNSA_ILi8EEESG_EEENS5_IJSG_SB_EEEEEEEvNS4_8identityES11_S1B_vS1C_EENS_8epilogue10collective6detail29Sm90TmaWarpSpecializedAdapterINS1F_15DefaultEpilogueISI_SJ_SJ_NS1E_6thread17LinearCombinationISI_Li1EffLNS1J_9ScaleType4KindE0ELNS_15FloatRoundStyleE2ESI_EENS1_15EpilogueDefaultEEEEEvvEEEEvNT_6ParamsE --------------------------
	.section	.nv.shared._ZN7cutlass13device_kernelINS_4gemm6kernel13GemmUniversalIN4cute5tupleIJiiiiEEENS1_10collective13CollectiveMmaINS1_37MainloopSm90TmaGmmaWarpSpecializedFP8ILi3ENS5_IJNS4_1CILi1EEESB_SB_EEENS1_35KernelTmaWarpSpecializedCooperativeEEENS5_IJNSA_ILi256EEESF_NSA_ILi128EEEEEENS_12float_e4m3_tENS5_IJlSB_lEEESI_SJ_NS4_8TiledMMAINS4_8MMA_AtomIJNS4_4SM904GMMA31MMA_64x256x32_F32E4M3E4M3_SS_TNILNSN_7ScaleInE1ELSP_1EEEEEENS4_6LayoutINS5_IJNSA_ILi2EEESB_SB_EEENS5_IJSB_NSA_ILi0EEESV_EEEEENS5_IJNS4_10UnderscoreESY_SY_EEEEENS4_13SM90_TMA_LOADENS4_14ComposedLayoutINS4_7SwizzleILi3ELi4ELi3EEENS4_18smem_ptr_flag_bitsILi8EEENSS_INS5_IJNSA_ILi8EEESG_EEENS5_IJSG_SB_EEEEEEEvNS4_8identityES11_S1B_vS1C_EENS_8epilogue10collective6detail29Sm90TmaWarpSpecializedAdapterINS1F_15DefaultEpilogueISI_SJ_SJ_NS1E_6thread17LinearCombinationISI_Li1EffLNS1J_9ScaleType4KindE0ELNS_15FloatRoundStyleE2ESI_EENS1_15EpilogueDefaultEEEEEvvEEEEvNT_6ParamsE,"aw",@nobits
	.sectionflags	@""
	.align	16
	.zero		1024


//--------------------- .nv.shared.reserved.0     --------------------------
	.section	.nv.shared.reserved.0,"aw",@nobits
	.weak		__nv_reservedSMEM_offset_0_alias
	.size		__nv_reservedSMEM_offset_0_alias, 0, 0
	.other		__nv_reservedSMEM_offset_0_alias,@"STO_CUDA_RESERVED_SHARED STV_DEFAULT"
__nv_reservedSMEM_offset_0_alias:
	.zero		0


//--------------------- .nv.global                --------------------------
	.section	.nv.global,"aw",@nobits
.nv.global:
	.type		_ZN40_INTERNAL_972f42dc_4_k_cu_7d8dbc33_158224cute1_E,@object
	.size		_ZN40_INTERNAL_972f42dc_4_k_cu_7d8dbc33_158224cute1_E,(_ZN40_INTERNAL_972f42dc_4_k_cu_7d8dbc33_158224cuda3std3__45__cpo6cbeginE - _ZN40_INTERNAL_972f42dc_4_k_cu_7d8dbc33_158224cute1_E)
_ZN40_INTERNAL_972f42dc_4_k_cu_7d8dbc33_158224cute1_E:
	.zero		1
	.type		_ZN40_INTERNAL_972f42dc_4_k_cu_7d8dbc33_158224cuda3std3__45__cpo6cbeginE,@object
	.size		_ZN40_INTERNAL_972f42dc_4_k_cu_7d8dbc33_158224cuda3std3__45__cpo6cbeginE,(_ZN40_INTERNAL_972f42dc_4_k_cu_7d8dbc33_158224cuda3std3__48in_placeE - _ZN40_INTERNAL_972f42dc_4_k_cu_7d8dbc33_158224cuda3std3__45__cpo6cbeginE)
_ZN40_INTERNAL_972f42dc_4_k_cu_7d8dbc33_158224cuda3std3__45__cpo6cbeginE:
	.zero		1
	.type		_ZN40_INTERNAL_972f42dc_4_k_cu_7d8dbc33_158224cuda3std3__48in_placeE,@object
	.size		_ZN40_INTERNAL_972f42dc_4_k_cu_7d8dbc33_158224cuda3std3__48in_placeE,(_ZN40_INTERNAL_972f42dc_4_k_cu_7d8dbc33_158224cuda3std6ranges3__45__cpo9iter_moveE - _ZN40_INTERNAL_972f42dc_4_k_cu_7d8dbc33_158224cuda3std3__48in_placeE)
_ZN40_INTERNAL_972f42dc_4_k_cu_7d8dbc33_158224cuda3std3__48in_placeE:
	.zero		1
	.type		_ZN40_INTERNAL_972f42dc_4_k_cu_7d8dbc33_158224cuda3std6ranges3__45__cpo9iter_moveE,@object
	.size		_ZN40_INTERNAL_972f42dc_4_k_cu_7d8dbc33_158224cuda3std6ranges3__45__cpo9iter_moveE,(_ZN40_INTERNAL_972f42dc_4_k_cu_7d8dbc33_158224cuda3std3__45__cpo5beginE - _ZN40_INTERNAL_972f42dc_4_k_cu_7d8dbc33_158224cuda3std6ranges3__45__cpo9iter_moveE)
_ZN40_INTERNAL_972f42dc_4_k_cu_7d8dbc33_158224cuda3std6ranges3__45__cpo9iter_moveE:
	.zero		1
	.type		_ZN40_INTERNAL_972f42dc_4_k_cu_7d8dbc33_158224cuda3std3__45__cpo5beginE,@object
	.size		_ZN40_INTERNAL_972f42dc_4_k_cu_7d8dbc33_158224cuda3std3__45__cpo5beginE,(_ZN40_INTERNAL_972f42dc_4_k_cu_7d8dbc33_158224cuda3std3__442_GLOBAL__N__972f42dc_4_k_cu_7d8dbc33_158226ignoreE - _ZN40_INTERNAL_972f42dc_4_k_cu_7d8dbc33_158224cuda3std3__45__cpo5beginE)
_ZN40_INTERNAL_972f42dc_4_k_cu_7d8dbc33_158224cuda3std3__45__cpo5beginE:
	.zero		1
	.type		_ZN40_INTERNAL_972f42dc_4_k_cu_7d8dbc33_158224cuda3std3__442_GLOBAL__N__972f42dc_4_k_cu_7d8dbc33_158226ignoreE,@object
	.size		_ZN40_INTERNAL_972f42dc_4_k_cu_7d8dbc33_158224cuda3std3__442_GLOBAL__N__972f42dc_4_k_cu_7d8dbc33_158226ignoreE,(_ZN40_INTERNAL_972f42dc_4_k_cu_7d8dbc33_158224cute7productE - _ZN40_INTERNAL_972f42dc_4_k_cu_7d8dbc33_158224cuda3std3__442_GLOBAL__N__972f42dc_4_k_cu_7d8dbc33_158226ignoreE)
_ZN40_INTERNAL_972f42dc_4_k_cu_7d8dbc33_158224cuda3std3__442_GLOBAL__N__972f42dc_4_k_cu_7d8dbc33_158226ignoreE:
	.zero		1
	.type		_ZN40_INTERNAL_972f42dc_4_k_cu_7d8dbc33_158224cute7productE,@object
	.size		_ZN40_INTERNAL_972f42dc_4_k_cu_7d8dbc33_158224cute7productE,(_ZN40_INTERNAL_972f42dc_4_k_cu_7d8dbc33_158224cuda3std3__45__cpo3endE - _ZN40_INTERNAL_972f42dc_4_k_cu_7d8dbc33_158224cute7productE)
_ZN40_INTERNAL_972f42dc_4_k_cu_7d8dbc33_158224cute7productE:
	.zero		1
	.type		_ZN40_INTERNAL_972f42dc_4_k_cu_7d8dbc33_158224cuda3std3__45__cpo3endE,@object
	.size		_ZN40_INTERNAL_972f42dc_4_k_cu_7d8dbc33_158224cuda3std3__45__cpo3endE,(_ZN40_INTERNAL_972f42dc_4_k_cu_7d8dbc33_158224cuda3std3__419piecewise_constructE - _ZN40_INTERNAL_972f42dc_4_k_cu_7d8dbc33_158224cuda3std3__45__cpo3endE)
_ZN40_INTERNAL_972f42dc_4_k_cu_7d8dbc33_158224cuda3std3__45__cpo3endE:
	.zero		1
	.type		_ZN40_INTERNAL_972f42dc_4_k_cu_7d8dbc33_158224cuda3std3__419piecewise_constructE,@object
	.size		_ZN40_INTERNAL_972f42dc_4_k_cu_7d8dbc33_158224cuda3std3__419piecewise_constructE,(_ZN40_INTERNAL_972f42dc_4_k_cu_7d8dbc33_158224cuda3std3__45__cpo4cendE - _ZN40_INTERNAL_972f42dc_4_k_cu_7d8dbc33_158224cuda3std3__419piecewise_constructE)
_ZN40_INTERNAL_972f42dc_4_k_cu_7d8dbc33_158224cuda3std3__419piecewise_constructE:
	.zero		1
	.type		_ZN40_INTERNAL_972f42dc_4_k_cu_7d8dbc33_158224cuda3std3__45__cpo4cendE,@object
	.size		_ZN40_INTERNAL_972f42dc_4_k_cu_7d8dbc33_158224cuda3std3__45__cpo4cendE,(_ZN40_INTERNAL_972f42dc_4_k_cu_7d8dbc33_158224cuda3std6ranges3__45__cpo4swapE - _ZN40_INTERNAL_972f42dc_4_k_cu_7d8dbc33_158224cuda3std3__45__cpo4cendE)
_ZN40_INTERNAL_972f42dc_4_k_cu_7d8dbc33_158224cuda3std3__45__cpo4cendE:
	.zero		1
	.type		_ZN40_INTERNAL_972f42dc_4_k_cu_7d8dbc33_158224cuda3std6ranges3__45__cpo4swapE,@object
	.size		_ZN40_INTERNAL_972f42dc_4_k_cu_7d8dbc33_158224cuda3std6ranges3__45__cpo4swapE,(.L_7 - _ZN40_INTERNAL_972f42dc_4_k_cu_7d8dbc33_158224cuda3std6ranges3__45__cpo4swapE)
_ZN40_INTERNAL_972f42dc_4_k_cu_7d8dbc33_158224cuda3std6ranges3__45__cpo4swapE:
	.zero		1
.L_7:


//--------------------- .nv.constant0._ZN7cutlass13device_kernelINS_4gemm6kernel13GemmUniversalIN4cute5tupleIJiiiiEEENS1_10collective13CollectiveMmaINS1_37MainloopSm90TmaGmmaWarpSpecializedFP8ILi3ENS5_IJNS4_1CILi1EEESB_SB_EEENS1_35KernelTmaWarpSpecializedCooperativeEEENS5_IJNSA_ILi256EEESF_NSA_ILi128EEEEEENS_12float_e4m3_tENS5_IJlSB_lEEESI_SJ_NS4_8TiledMMAINS4_8MMA_AtomIJNS4_4SM904GMMA31MMA_64x256x32_F32E4M3E4M3_SS_TNILNSN_7ScaleInE1ELSP_1EEEEEENS4_6LayoutINS5_IJNSA_ILi2EEESB_SB_EEENS5_IJSB_NSA_ILi0EEESV_EEEEENS5_IJNS4_10UnderscoreESY_SY_EEEEENS4_13SM90_TMA_LOADENS4_14ComposedLayoutINS4_7SwizzleILi3ELi4ELi3EEENS4_18smem_ptr_flag_bitsILi8EEENSS_INS5_IJNSA_ILi8EEESG_EEENS5_IJSG_SB_EEEEEEEvNS4_8identityES11_S1B_vS1C_EENS_8epilogue10collective6detail29Sm90TmaWarpSpecializedAdapterINS1F_15DefaultEpilogueISI_SJ_SJ_NS1E_6thread17LinearCombinationISI_Li1EffLNS1J_9ScaleType4KindE0ELNS_15FloatRoundStyleE2ESI_EENS1_15EpilogueDefaultEEEEEvvEEEEvNT_6ParamsE --------------------------
	.section	.nv.constant0._ZN7cutlass13device_kernelINS_4gemm6kernel13GemmUniversalIN4cute5tupleIJiiiiEEENS1_10collective13CollectiveMmaINS1_37MainloopSm90TmaGmmaWarpSpecializedFP8ILi3ENS5_IJNS4_1CILi1EEESB_SB_EEENS1_35KernelTmaWarpSpecializedCooperativeEEENS5_IJNSA_ILi256EEESF_NSA_ILi128EEEEEENS_12float_e4m3_tENS5_IJlSB_lEEESI_SJ_NS4_8TiledMMAINS4_8MMA_AtomIJNS4_4SM904GMMA31MMA_64x256x32_F32E4M3E4M3_SS_TNILNSN_7ScaleInE1ELSP_1EEEEEENS4_6LayoutINS5_IJNSA_ILi2EEESB_SB_EEENS5_IJSB_NSA_ILi0EEESV_EEEEENS5_IJNS4_10UnderscoreESY_SY_EEEEENS4_13SM90_TMA_LOADENS4_14ComposedLayoutINS4_7SwizzleILi3ELi4ELi3EEENS4_18smem_ptr_flag_bitsILi8EEENSS_INS5_IJNSA_ILi8EEESG_EEENS5_IJSG_SB_EEEEEEEvNS4_8identityES11_S1B_vS1C_EENS_8epilogue10collective6detail29Sm90TmaWarpSpecializedAdapterINS1F_15DefaultEpilogueISI_SJ_SJ_NS1E_6thread17LinearCombinationISI_Li1EffLNS1J_9ScaleType4KindE0ELNS_15FloatRoundStyleE2ESI_EENS1_15EpilogueDefaultEEEEEvvEEEEvNT_6ParamsE,"a",@progbits
	.sectionflags	@""
	.align	4
.nv.constant0._ZN7cutlass13device_kernelINS_4gemm6kernel13GemmUniversalIN4cute5tupleIJiiiiEEENS1_10collective13CollectiveMmaINS1_37MainloopSm90TmaGmmaWarpSpecializedFP8ILi3ENS5_IJNS4_1CILi1EEESB_SB_EEENS1_35KernelTmaWarpSpecializedCooperativeEEENS5_IJNSA_ILi256EEESF_NSA_ILi128EEEEEENS_12float_e4m3_tENS5_IJlSB_lEEESI_SJ_NS4_8TiledMMAINS4_8MMA_AtomIJNS4_4SM904GMMA31MMA_64x256x32_F32E4M3E4M3_SS_TNILNSN_7ScaleInE1ELSP_1EEEEEENS4_6LayoutINS5_IJNSA_ILi2EEESB_SB_EEENS5_IJSB_NSA_ILi0EEESV_EEEEENS5_IJNS4_10UnderscoreESY_SY_EEEEENS4_13SM90_TMA_LOADENS4_14ComposedLayoutINS4_7SwizzleILi3ELi4ELi3EEENS4_18smem_ptr_flag_bitsILi8EEENSS_INS5_IJNSA_ILi8EEESG_EEENS5_IJSG_SB_EEEEEEEvNS4_8identityES11_S1B_vS1C_EENS_8epilogue10collective6detail29Sm90TmaWarpSpecializedAdapterINS1F_15DefaultEpilogueISI_SJ_SJ_NS1E_6thread17LinearCombinationISI_Li1EffLNS1J_9ScaleType4KindE0ELNS_15FloatRoundStyleE2ESI_EENS1_15EpilogueDefaultEEEEEvvEEEEvNT_6ParamsE:
	.zero		1664


//--------------------- SYMBOLS --------------------------

	.type		.nv.reservedSmem.offset0,@object
	.size		.nv.reservedSmem.offset0,0x4
